def matmul_kernel(
    a_ptr,
    b_ptr,
    c_ptr,
    M,
    N,
    K,
    stride_am,
    stride_ak,
    stride_bk,
    stride_bn,
    stride_cm,
    stride_cn,
    BLOCK_M: tl.constexpr,
    BLOCK_N: tl.constexpr,
    BLOCK_K: tl.constexpr,
    GROUP_M: tl.constexpr,
):
    pid = tl.program_id(axis=0)
    num_pid_m = tl.cdiv(M, BLOCK_M)
    num_pid_n = tl.cdiv(N, BLOCK_N)
    num_pid_in_group = GROUP_M * num_pid_n
    group_id = pid // num_pid_in_group
    first_pid_m = group_id * GROUP_M
    group_size_m = min(num_pid_m - first_pid_m, GROUP_M)
    pid_m = first_pid_m + ((pid % num_pid_in_group) % group_size_m)
    pid_n = (pid % num_pid_in_group) // group_size_m

    offs_am = (pid_m * BLOCK_M + tl.arange(0, BLOCK_M)) % M
    offs_bn = (pid_n * BLOCK_N + tl.arange(0, BLOCK_N)) % N
    offs_k = tl.arange(0, BLOCK_K)
    a_ptrs = a_ptr + offs_am[:, None] * stride_am + offs_k[None, :] * stride_ak
    b_ptrs = b_ptr + offs_k[:, None] * stride_bk + offs_bn[None, :] * stride_bn

    acc = tl.zeros((BLOCK_M, BLOCK_N), dtype=tl.float32)
    for kk in range(0, tl.cdiv(K, BLOCK_K)):
        a = tl.load(a_ptrs, mask=offs_k[None, :] < K - kk * BLOCK_K, other=0.0)
        b = tl.load(b_ptrs, mask=offs_k[:, None] < K - kk * BLOCK_K, other=0.0)
        acc = tl.dot(a, b, acc)
        a_ptrs += BLOCK_K * stride_ak
        b_ptrs += BLOCK_K * stride_bk

    c = acc.to(c_ptr.dtype.element_ty)
    offs_cm = pid_m * BLOCK_M + tl.arange(0, BLOCK_M)
    offs_cn = pid_n * BLOCK_N + tl.arange(0, BLOCK_N)
    c_ptrs = c_ptr + offs_cm[:, None] * stride_cm + offs_cn[None, :] * stride_cn
    mask = (offs_cm[:, None] < M) & (offs_cn[None, :] < N)
    tl.store(c_ptrs, c, mask=mask)

# config = {"BLOCK_K": 32, "BLOCK_M": 256, "BLOCK_N": 64, "GROUP_M": 1, "arch": "sm_100", "dtype": "fp8e5m2", "num_ctas": 1, "num_stages": 3, "num_warps": 4}
# arch = sm_100


// ===== COMPILED SASS (sm_100a) =====

	.target	sm_100a

	.elftype	@"ET_EXEC"


//--------------------- .note.nv.tkinfo           --------------------------
	.section	.note.nv.tkinfo,"",@"SHT_NOTE"
	.sectionflags	@"SHF_NOTE_NV_TKINFO"
	.tkinfo
        /*0018*/ 	.word	0x00000081
        /*0030*/ 	.string	""
        /*0030*/ 	.string	"ptxas-blackwell"
        /*0030*/ 	.string	"Cuda compilation tools, release 12.9, V12.9.86"
        /*0030*/ 	.string	"Build cuda_12.9.r12.9/compiler.36037853_0"
        /*0030*/ 	.string	"-v  -suppress-debug-info  -lineinfo  -arch sm_100a "



//--------------------- .note.nv.cuver            --------------------------
	.section	.note.nv.cuver,"",@"SHT_NOTE"
	.sectionflags	@"SHF_NOTE_NV_CUVER"
        /*0018*/ 	.short	0x0001
        /*001a*/ 	.short	0x0064
        /*001c*/ 	.short	0x0001
        /*001e*/ 	.short	0x0000
        /*0020*/ 	.short	0x0001
        /*0022*/ 	.short	0x0000


//--------------------- .nv.info                  --------------------------
	.section	.nv.info,"",@"SHT_CUDA_INFO"
	.align	4


	//----- nvinfo : EIATTR_REGCOUNT
	.align		4
        /*0000*/ 	.byte	0x04, 0x2f
        /*0002*/ 	.short	(.L_4 - .L_3)
	.align		4
.L_3:
        /*0004*/ 	.word	index@(matmul_kernel)
        /*0008*/ 	.word	0x000000ff


	//----- nvinfo : EIATTR_FRAME_SIZE
	.align		4
.L_4:
        /*000c*/ 	.byte	0x04, 0x11
        /*000e*/ 	.short	(.L_6 - .L_5)
	.align		4
.L_5:
        /*0010*/ 	.word	index@($__internal_2_$__cuda_sm10x_tcgen05_guardrail_trap_unallocated_columns_being_dealloced)
        /*0014*/ 	.word	0x00000000


	//----- nvinfo : EIATTR_FRAME_SIZE
	.align		4
.L_6:
        /*0018*/ 	.byte	0x04, 0x11
        /*001a*/ 	.short	(.L_8 - .L_7)
	.align		4
.L_7:
        /*001c*/ 	.word	index@($__internal_1_$__cuda_sm10x_tcgen05_guardrail_trap_phase_invalid_during_alloc)
        /*0020*/ 	.word	0x00000000


	//----- nvinfo : EIATTR_FRAME_SIZE
	.align		4
.L_8:
        /*0024*/ 	.byte	0x04, 0x11
        /*0026*/ 	.short	(.L_10 - .L_9)
	.align		4
.L_9:
        /*0028*/ 	.word	index@($__internal_0_$__cuda_sm10x_tcgen05_guardrail_trap_col_being_dealloced_not_returned_by_alloc)
        /*002c*/ 	.word	0x00000000


	//----- nvinfo : EIATTR_FRAME_SIZE
	.align		4
.L_10:
        /*0030*/ 	.byte	0x04, 0x11
        /*0032*/ 	.short	(.L_12 - .L_11)
	.align		4
.L_11:
        /*0034*/ 	.word	index@(matmul_kernel)
        /*0038*/ 	.word	0x00000000


	//----- nvinfo : EIATTR_MIN_STACK_SIZE
	.align		4
.L_12:
        /*003c*/ 	.byte	0x04, 0x12
        /*003e*/ 	.short	(.L_14 - .L_13)
	.align		4
.L_13:
        /*0040*/ 	.word	index@(matmul_kernel)
        /*0044*/ 	.word	0x00000000
.L_14:


//--------------------- .nv.info.matmul_kernel    --------------------------
	.section	.nv.info.matmul_kernel,"",@"SHT_CUDA_INFO"
	.sectionflags	@""
	.align	4


	//----- nvinfo : EIATTR_CUDA_API_VERSION
	.align		4
        /*0000*/ 	.byte	0x04, 0x37
        /*0002*/ 	.short	(.L_16 - .L_15)
.L_15:
        /*0004*/ 	.word	0x00000081


	//----- nvinfo : EIATTR_KPARAM_INFO
	.align		4
.L_16:
        /*0008*/ 	.byte	0x04, 0x17
        /*000a*/ 	.short	(.L_18 - .L_17)
.L_17:
        /*000c*/ 	.word	0x00000000
        /*0010*/ 	.short	0x000d
        /*0012*/ 	.short	0x0048
        /*0014*/ 	.byte	0x00, 0xf4, 0x21, 0x00


	//----- nvinfo : EIATTR_KPARAM_INFO
	.align		4
.L_18:
        /*0018*/ 	.byte	0x04, 0x17
        /*001a*/ 	.short	(.L_20 - .L_19)
.L_19:
        /*001c*/ 	.word	0x00000000
        /*0020*/ 	.short	0x000c
        /*0022*/ 	.short	0x0040
        /*0024*/ 	.byte	0x00, 0xf4, 0x21, 0x00


	//----- nvinfo : EIATTR_KPARAM_INFO
	.align		4
.L_20:
        /*0028*/ 	.byte	0x04, 0x17
        /*002a*/ 	.short	(.L_22 - .L_21)
.L_21:
        /*002c*/ 	.word	0x00000000
        /*0030*/ 	.short	0x000b
        /*0032*/ 	.short	0x0038
        /*0034*/ 	.byte	0x00, 0xf0, 0x11, 0x00


	//----- nvinfo : EIATTR_KPARAM_INFO
	.align		4
.L_22:
        /*0038*/ 	.byte	0x04, 0x17
        /*003a*/ 	.short	(.L_24 - .L_23)
.L_23:
        /*003c*/ 	.word	0x00000000
        /*0040*/ 	.short	0x000a
        /*0042*/ 	.short	0x0034
        /*0044*/ 	.byte	0x00, 0xf0, 0x11, 0x00


	//----- nvinfo : EIATTR_KPARAM_INFO
	.align		4
.L_24:
        /*0048*/ 	.byte	0x04, 0x17
        /*004a*/ 	.short	(.L_26 - .L_25)
.L_25:
        /*004c*/ 	.word	0x00000000
        /*0050*/ 	.short	0x0009
        /*0052*/ 	.short	0x0030
        /*0054*/ 	.byte	0x00, 0xf0, 0x11, 0x00


	//----- nvinfo : EIATTR_KPARAM_INFO
	.align		4
.L_26:
        /*0058*/ 	.byte	0x04, 0x17
        /*005a*/ 	.short	(.L_28 - .L_27)
.L_27:
        /*005c*/ 	.word	0x00000000
        /*0060*/ 	.short	0x0008
        /*0062*/ 	.short	0x002c
        /*0064*/ 	.byte	0x00, 0xf0, 0x11, 0x00


	//----- nvinfo : EIATTR_KPARAM_INFO
	.align		4
.L_28:
        /*0068*/ 	.byte	0x04, 0x17
        /*006a*/ 	.short	(.L_30 - .L_29)
.L_29:
        /*006c*/ 	.word	0x00000000
        /*0070*/ 	.short	0x0007
        /*0072*/ 	.short	0x0028
        /*0074*/ 	.byte	0x00, 0xf0, 0x11, 0x00


	//----- nvinfo : EIATTR_KPARAM_INFO
	.align		4
.L_30:
        /*0078*/ 	.byte	0x04, 0x17
        /*007a*/ 	.short	(.L_32 - .L_31)
.L_31:
        /*007c*/ 	.word	0x00000000
        /*0080*/ 	.short	0x0006
        /*0082*/ 	.short	0x0024
        /*0084*/ 	.byte	0x00, 0xf0, 0x11, 0x00


	//----- nvinfo : EIATTR_KPARAM_INFO
	.align		4
.L_32:
        /*0088*/ 	.byte	0x04, 0x17
        /*008a*/ 	.short	(.L_34 - .L_33)
.L_33:
        /*008c*/ 	.word	0x00000000
        /*0090*/ 	.short	0x0005
        /*0092*/ 	.short	0x0020
        /*0094*/ 	.byte	0x00, 0xf0, 0x11, 0x00


	//----- nvinfo : EIATTR_KPARAM_INFO
	.align		4
.L_34:
        /*0098*/ 	.byte	0x04, 0x17
        /*009a*/ 	.short	(.L_36 - .L_35)
.L_35:
        /*009c*/ 	.word	0x00000000
        /*00a0*/ 	.short	0x0004
        /*00a2*/ 	.short	0x001c
        /*00a4*/ 	.byte	0x00, 0xf0, 0x11, 0x00


	//----- nvinfo : EIATTR_KPARAM_INFO
	.align		4
.L_36:
        /*00a8*/ 	.byte	0x04, 0x17
        /*00aa*/ 	.short	(.L_38 - .L_37)
.L_37:
        /*00ac*/ 	.word	0x00000000
        /*00b0*/ 	.short	0x0003
        /*00b2*/ 	.short	0x0018
        /*00b4*/ 	.byte	0x00, 0xf0, 0x11, 0x00


	//----- nvinfo : EIATTR_KPARAM_INFO
	.align		4
.L_38:
        /*00b8*/ 	.byte	0x04, 0x17
        /*00ba*/ 	.short	(.L_40 - .L_39)
.L_39:
        /*00bc*/ 	.word	0x00000000
        /*00c0*/ 	.short	0x0002
        /*00c2*/ 	.short	0x0010
        /*00c4*/ 	.byte	0x00, 0xf4, 0x21, 0x00


	//----- nvinfo : EIATTR_KPARAM_INFO
	.align		4
.L_40:
        /*00c8*/ 	.byte	0x04, 0x17
        /*00ca*/ 	.short	(.L_42 - .L_41)
.L_41:
        /*00cc*/ 	.word	0x00000000
        /*00d0*/ 	.short	0x0001
        /*00d2*/ 	.short	0x0008
        /*00d4*/ 	.byte	0x00, 0xf4, 0x21, 0x00


	//----- nvinfo : EIATTR_KPARAM_INFO
	.align		4
.L_42:
        /*00d8*/ 	.byte	0x04, 0x17
        /*00da*/ 	.short	(.L_44 - .L_43)
.L_43:
        /*00dc*/ 	.word	0x00000000
        /*00e0*/ 	.short	0x0000
        /*00e2*/ 	.short	0x0000
        /*00e4*/ 	.byte	0x00, 0xf4, 0x21, 0x00


	//----- nvinfo : EIATTR_AT_ENTRY_FRAGMENTS
	.align		4
.L_44:
        /*00e8*/ 	.byte	0x04, 0x4f
        /*00ea*/ 	.short	(.L_46 - .L_45)


	//   ....[0]....
.L_45:
        /*00ec*/ 	.word	0x00000004


	//----- nvinfo : EIATTR_RESERVED_SMEM_USED
	.align		4
.L_46:
        /*00f0*/ 	.byte	0x01, 0x41
	.zero		2


	//----- nvinfo : EIATTR_SPARSE_MMA_MASK
	.align		4
        /*00f4*/ 	.byte	0x03, 0x50
        /*00f6*/ 	.short	0x0000


	//----- nvinfo : EIATTR_TCGEN05_1CTA_USED
	.align		4
        /*00f8*/ 	.byte	0x01, 0x51
	.zero		2


	//----- nvinfo : EIATTR_MAXREG_COUNT
	.align		4
        /*00fc*/ 	.byte	0x03, 0x1b
        /*00fe*/ 	.short	0x00ff


	//----- nvinfo : EIATTR_NUM_BARRIERS
	.align		4
        /*0100*/ 	.byte	0x02, 0x4c
        /*0102*/ 	.byte	0x01
	.zero		1


	//----- nvinfo : EIATTR_INT_WARP_WIDE_INSTR_OFFSETS
	.align		4
        /*0104*/ 	.byte	0x04, 0x31
        /*0106*/ 	.short	(.L_48 - .L_47)


	//   ....[0]....
.L_47:
        /*0108*/ 	.word	0x00001760


	//   ....[1]....
        /*010c*/ 	.word	0x00001790


	//   ....[2]....
        /*0110*/ 	.word	0x00003b20


	//   ....[3]....
        /*0114*/ 	.word	0x0000ab60


	//   ....[4]....
        /*0118*/ 	.word	0x0000abb0


	//----- nvinfo : EIATTR_COOP_GROUP_MASK_REGIDS
	.align		4
.L_48:
        /*011c*/ 	.byte	0x04, 0x29
        /*011e*/ 	.short	(.L_50 - .L_49)


	//   ....[0]....
.L_49:
        /*0120*/ 	.word	0xffffffff


	//   ....[1]....
        /*0124*/ 	.word	0xffffffff


	//   ....[2]....
        /*0128*/ 	.word	0xffffffff


	//   ....[3]....
        /*012c*/ 	.word	0xffffffff


	//----- nvinfo : EIATTR_COOP_GROUP_INSTR_OFFSETS
	.align		4
.L_50:
        /*0130*/ 	.byte	0x04, 0x28
        /*0132*/ 	.short	(.L_52 - .L_51)


	//   ....[0]....
.L_51:
        /*0134*/ 	.word	0x00000070


	//   ....[1]....
        /*0138*/ 	.word	0x00000330


	//   ....[2]....
        /*013c*/ 	.word	0x0000a9f0


	//   ....[3]....
        /*0140*/ 	.word	0x0000ac60


	//----- nvinfo : EIATTR_VRC_CTA_INIT_COUNT
	.align		4
.L_52:
        /*0144*/ 	.byte	0x02, 0x4a
        /*0146*/ 	.byte	0x80
	.zero		1


	//----- nvinfo : EIATTR_MBARRIER_INSTR_OFFSETS
	.align		4
        /*0148*/ 	.byte	0x04, 0x39
        /*014a*/ 	.short	(.L_54 - .L_53)


	//   ....[0]....
.L_53:
        /*014c*/ 	.word	0x00001900
        /*0150*/ 	.word	0x000000ff
        /*0154*/ 	.word	0x00000000
        /*0158*/ 	.short	0x0100
        /*015a*/ 	.byte	0x08
	.zero		1


	//   ....[1]....
        /*015c*/ 	.word	0x00003b40
        /*0160*/ 	.word	0x000000ff
        /*0164*/ 	.word	0x00005008
        /*0168*/ 	.short	0x0100
        /*016a*/ 	.byte	0x0b
	.zero		1


	//   ....[2]....
        /*016c*/ 	.word	0x00004a30
        /*0170*/ 	.word	0x000000ff
        /*0174*/ 	.word	0x00000000
        /*0178*/ 	.short	0x010a
        /*017a*/ 	.byte	0x08
	.zero		1


	//   ....[3]....
        /*017c*/ 	.word	0x00006350
        /*0180*/ 	.word	0x000000ff
        /*0184*/ 	.word	0x00000000
        /*0188*/ 	.short	0x010a
        /*018a*/ 	.byte	0x08
	.zero		1


	//   ....[4]....
        /*018c*/ 	.word	0x000064f0
        /*0190*/ 	.word	0x000000ff
        /*0194*/ 	.word	0x00005000
        /*0198*/ 	.short	0x0108
        /*019a*/ 	.byte	0x0b
	.zero		1


	//   ....[5]....
        /*019c*/ 	.word	0x00006660
        /*01a0*/ 	.word	0x000000ff
        /*01a4*/ 	.word	0x00005008
        /*01a8*/ 	.short	0x0108
        /*01aa*/ 	.byte	0x0b
	.zero		1


	//   ....[6]....
        /*01ac*/ 	.word	0x0000ac80
        /*01b0*/ 	.word	0x000000ff
        /*01b4*/ 	.word	0x00000000
        /*01b8*/ 	.short	0x010a
        /*01ba*/ 	.byte	0x08
	.zero		1


	//   ....[7]....
        /*01bc*/ 	.word	0x0000acb0
        /*01c0*/ 	.word	0x000000ff
        /*01c4*/ 	.word	0x00000000
        /*01c8*/ 	.short	0x010a
        /*01ca*/ 	.byte	0x08
	.zero		1


	//----- nvinfo : EIATTR_NUM_MBARRIERS
	.align		4
.L_54:
        /*01cc*/ 	.byte	0x03, 0x38
        /*01ce*/ 	.short	0x0002


	//----- nvinfo : EIATTR_EXIT_INSTR_OFFSETS
	.align		4
        /*01d0*/ 	.byte	0x04, 0x1c
        /*01d2*/ 	.short	(.L_56 - .L_55)


	//   ....[0]....
.L_55:
        /*01d4*/ 	.word	0x0000ac70


	//----- nvinfo : EIATTR_REQNTID
	.align		4
.L_56:
        /*01d8*/ 	.byte	0x04, 0x10
        /*01da*/ 	.short	(.L_58 - .L_57)
.L_57:
        /*01dc*/ 	.word	0x00000080
        /*01e0*/ 	.word	0x00000001
        /*01e4*/ 	.word	0x00000001


	//----- nvinfo : EIATTR_CRS_STACK_SIZE
	.align		4
.L_58:
        /*01e8*/ 	.byte	0x04, 0x1e
        /*01ea*/ 	.short	(.L_60 - .L_59)
.L_59:
        /*01ec*/ 	.word	0x00000000


	//----- nvinfo : EIATTR_CBANK_PARAM_SIZE
	.align		4
.L_60:
        /*01f0*/ 	.byte	0x03, 0x19
        /*01f2*/ 	.short	0x0050


	//----- nvinfo : EIATTR_PARAM_CBANK
	.align		4
        /*01f4*/ 	.byte	0x04, 0x0a
        /*01f6*/ 	.short	(.L_62 - .L_61)
	.align		4
.L_61:
        /*01f8*/ 	.word	index@(.nv.constant0.matmul_kernel)
        /*01fc*/ 	.short	0x0380
        /*01fe*/ 	.short	0x0050


	//----- nvinfo : EIATTR_SW_WAR
	.align		4
.L_62:
        /*0200*/ 	.byte	0x04, 0x36
        /*0202*/ 	.short	(.L_64 - .L_63)
.L_63:
        /*0204*/ 	.word	0x00000008
.L_64:


//--------------------- .nv.compat                --------------------------
	.section	.nv.compat,"",@"SHT_CUDA_COMPAT_INFO"
	.align	4
        /*0000*/ 	.byte	0x02, 0x02, 0x02, 0x00, 0x02, 0x05, 0x05, 0x00, 0x02, 0x03, 0x00, 0x00, 0x02, 0x06, 0x01, 0x00


//--------------------- .nv.callgraph             --------------------------
	.section	.nv.callgraph,"",@"SHT_CUDA_CALLGRAPH"
	.align	4
	.sectionentsize	8
	.align		4
        /*0000*/ 	.word	0x00000000
	.align		4
        /*0004*/ 	.word	0xffffffff
	.align		4
        /*0008*/ 	.word	0x00000000
	.align		4
        /*000c*/ 	.word	0xfffffffe
	.align		4
        /*0010*/ 	.word	0x00000000
	.align		4
        /*0014*/ 	.word	0xfffffffd
	.align		4
        /*0018*/ 	.word	0x00000000
	.align		4
        /*001c*/ 	.word	0xfffffffc


//--------------------- .text.matmul_kernel       --------------------------
	.section	.text.matmul_kernel,"ax",@progbits
	.align	128
        .global         matmul_kernel
        .type           matmul_kernel,@function
        .size           matmul_kernel,(.L_x_20 - matmul_kernel)
        .other          matmul_kernel,@"STO_CUDA_ENTRY STV_DEFAULT"
matmul_kernel:
.text.matmul_kernel:
[----:B------:R-:W0:Y:S01]  /*0000*/  LDC R1, c[0x0][0x37c] ;  /* 0x0000df00ff017b82 */ /* 0x000e220000000800 */
[----:B------:R-:W1:Y:S01]  /*0010*/  S2R R117, SR_TID.X ;  /* 0x0000000000757919 */ /* 0x000e620000002100 */
[----:B------:R-:W2:Y:S01]  /*0020*/  LDCU.64 UR24, c[0x0][0x358] ;  /* 0x00006b00ff1877ac */ /* 0x000ea20008000a00 */
[----:B-1----:R-:W-:-:S13]  /*0030*/  ISETP.GE.U32.AND P0, PT, R117, 0x20, PT ;  /* 0x000000207500780c */ /* 0x002fda0003f06070 */
[----:B------:R-:W-:Y:S02]  /*0040*/  VOTEU.ANY UP0, P0 ;  /* 0x0000000000ff7886 */ /* 0x000fe40000000100 */
[----:B0-2---:R-:W-:Y:S05]  /*0050*/  BRA.U UP0, `(.L_x_0) ;  /* 0x0000000100b87547 */ /* 0x005fea000b800000 */
[----:B------:R-:W0:Y:S01]  /*0060*/  S2UR UR6, SR_CgaCtaId ;  /* 0x00000000000679c3 */ /* 0x000e220000008800 */
[----:B------:R-:W-:Y:S01]  /*0070*/  NOP ;  /* 0x0000000000007918 */ /* 0x000fe20000000000 */
[----:B------:R-:W-:Y:S02]  /*0080*/  UMOV UR4, 0x40 ;  /* 0x0000004000047882 */ /* 0x000fe40000000000 */
[----:B0-----:R-:W-:-:S09]  /*0090*/  ULEA UR4, UR6, UR4, 0x18 ;  /* 0x0000000406047291 */ /* 0x001fd2000f8ec0ff */
[----:B------:R-:W0:Y:S01]  /*00a0*/  LDS.U8 R0, [UR4] ;  /* 0x00000004ff007984 */ /* 0x000e220008000000 */
[----:B------:R-:W-:Y:S02]  /*00b0*/  UMOV UR4, 0x400 ;  /* 0x0000040000047882 */ /* 0x000fe40000000000 */
[----:B------:R-:W-:Y:S01]  /*00c0*/  ULEA UR4, UR6, UR4, 0x18 ;  /* 0x0000000406047291 */ /* 0x000fe2000f8ec0ff */
[----:B0-----:R-:W-:-:S13]  /*00d0*/  ISETP.NE.AND P0, PT, R0, RZ, PT ;  /* 0x000000ff0000720c */ /* 0x001fda0003f05270 */
[----:B------:R-:W-:Y:S05]  /*00e0*/  @P0 BRA `(.L_x_1) ;  /* 0x00000000007c0947 */ /* 0x000fea0003800000 */
[----:B------:R-:W-:-:S13]  /*00f0*/  ELECT P0, URZ, PT ;  /* 0x0000000000ff782f */ /* 0x000fda0003800000 */
[----:B------:R-:W-:Y:S05]  /*0100*/  @!P0 BRA `(.L_x_2) ;  /* 0x0000000000848947 */ /* 0x000fea0003800000 */
[----:B------:R-:W-:Y:S01]  /*0110*/  UMOV UR5, 0x4 ;  /* 0x0000000400057882 */ /* 0x000fe20000000000 */
[----:B------:R-:W-:Y:S02]  /*0120*/  IMAD.MOV.U32 R4, RZ, RZ, 0x1 ;  /* 0x00000001ff047424 */ /* 0x000fe400078e00ff */
[----:B------:R-:W-:Y:S02]  /*0130*/  IMAD.MOV.U32 R5, RZ, RZ, 0xf ;  /* 0x0000000fff057424 */ /* 0x000fe400078e00ff */
[----:B------:R-:W-:Y:S04]  /*0140*/  DEPBAR.LE SB0, 0x36 ;  /* 0x00008d800000791a */ /* 0x000fe80000000000 */
[----:B------:R-:W0:Y:S02]  /*0150*/  UTCATOMSWS.FIND_AND_SET.ALIGN UP1, UR5, UR5 ;  /* 0x00000005000575e3 */ /* 0x000e240008020800 */
[----:B0-----:R-:W-:-:S04]  /*0160*/  PLOP3.LUT P0, PT, PT, PT, UP1, 0x80, 0x8 ;  /* 0x000000000008781c */ /* 0x001fc80003f0f018 */
[----:B------:R-:W-:-:S04]  /*0170*/  SEL R0, RZ, 0xffffffff, !P0 ;  /* 0xffffffffff007807 */ /* 0x000fc80004000000 */
[----:B------:R-:W-:Y:S01]  /*0180*/  ISETP.NE.AND P0, PT, R0, RZ, PT ;  /* 0x000000ff0000720c */ /* 0x000fe20003f05270 */
[----:B------:R-:W-:-:S12]  /*0190*/  IMAD.U32 R0, RZ, RZ, UR5 ;  /* 0x00000005ff007e24 */ /* 0x000fd8000f8e00ff */
[----:B------:R-:W-:Y:S05]  /*01a0*/  @P0 BRA `(.L_x_3) ;  /* 0x0000000000240947 */ /* 0x000fea0003800000 */
.L_x_4:
[----:B------:R-:W-:Y:S05]  /*01b0*/  NANOSLEEP 0x64 ;  /* 0x000000640000795d */ /* 0x000fea0003800000 */
[----:B------:R-:W-:-:S05]  /*01c0*/  UMOV UR5, 0x4 ;  /* 0x0000000400057882 */ /* 0x000fca0000000000 */
[----:B------:R-:W-:Y:S04]  /*01d0*/  DEPBAR.LE SB0, 0x36 ;  /* 0x00008d800000791a */ /* 0x000fe80000000000 */
[----:B------:R-:W0:Y:S02]  /*01e0*/  UTCATOMSWS.FIND_AND_SET.ALIGN UP1, UR5, UR5 ;  /* 0x00000005000575e3 */ /* 0x000e240008020800 */
[----:B0-----:R-:W-:-:S04]  /*01f0*/  PLOP3.LUT P0, PT, PT, PT, UP1, 0x80, 0x8 ;  /* 0x000000000008781c */ /* 0x001fc80003f0f018 */
[----:B------:R-:W-:-:S04]  /*0200*/  SEL R0, RZ, 0xffffffff, !P0 ;  /* 0xffffffffff007807 */ /* 0x000fc80004000000 */
[----:B------:R-:W-:Y:S01]  /*0210*/  ISETP.NE.AND P0, PT, R0, RZ, PT ;  /* 0x000000ff0000720c */ /* 0x000fe20003f05270 */
[----:B------:R-:W-:-:S12]  /*0220*/  IMAD.U32 R0, RZ, RZ, UR5 ;  /* 0x00000005ff007e24 */ /* 0x000fd8000f8e00ff */
[----:B------:R-:W-:Y:S05]  /*0230*/  @!P0 BRA `(.L_x_4) ;  /* 0xfffffffc00dc8947 */ /* 0x000fea000383ffff */
.L_x_3:
[C---:B------:R-:W-:Y:S01]  /*0240*/  VIADD R3, R0.reuse, 0x10 ;  /* 0x0000001000037836 */ /* 0x040fe20000000000 */
[----:B------:R-:W-:Y:S01]  /*0250*/  UMOV UR5, 0x50 ;  /* 0x0000005000057882 */ /* 0x000fe20000000000 */
[----:B------:R-:W-:Y:S01]  /*0260*/  SHF.L.U32 R2, R5, R0, RZ ;  /* 0x0000000005027219 */ /* 0x000fe200000006ff */
[----:B------:R-:W-:Y:S01]  /*0270*/  ULEA UR5, UR6, UR5, 0x18 ;  /* 0x0000000506057291 */ /* 0x000fe2000f8ec0ff */
[----:B------:R-:W-:Y:S01]  /*0280*/  IMAD.SHL.U32 R0, R0, 0x20, RZ ;  /* 0x0000002000007824 */ /* 0x000fe200078e00ff */
[----:B------:R-:W-:-:S04]  /*0290*/  SHF.L.U32 R3, R4, R3, RZ ;  /* 0x0000000304037219 */ /* 0x000fc800000006ff */
[----:B------:R-:W-:-:S05]  /*02a0*/  LOP3.LUT R2, R3, R2, RZ, 0xfc, !PT ;  /* 0x0000000203027212 */ /* 0x000fca00078efcff */
[----:B------:R0:W-:Y:S04]  /*02b0*/  ATOMS.OR RZ, [UR5], R2 ;  /* 0x00000002ffff798c */ /* 0x0001e8000b000005 */
[----:B------:R0:W-:Y:S01]  /*02c0*/  STS [UR4], R0 ;  /* 0x00000000ff007988 */ /* 0x0001e20008000804 */
[----:B------:R-:W-:Y:S05]  /*02d0*/  BRA `(.L_x_2) ;  /* 0x0000000000107947 */ /* 0x000fea0003800000 */
.L_x_1:
[----:B------:R-:W-:Y:S01]  /*02e0*/  IMAD.MOV.U32 R0, RZ, RZ, -0x1 ;  /* 0xffffffffff007424 */ /* 0x000fe200078e00ff */
[----:B------:R-:W-:-:S04]  /*02f0*/  MOV R2, 0x320 ;  /* 0x0000032000027802 */ /* 0x000fc80000000f00 */
[----:B------:R0:W-:Y:S03]  /*0300*/  STS [UR4], R0 ;  /* 0x00000000ff007988 */ /* 0x0001e60008000804 */
[----:B0-----:R-:W-:Y:S05]  /*0310*/  CALL.REL.NOINC `($__internal_1_$__cuda_sm10x_tcgen05_guardrail_trap_phase_invalid_during_alloc) ;  /* 0x000000a8007c7944 */ /* 0x001fea0003c00000 */
.L_x_2:
[----:B------:R-:W-:Y:S05]  /*0320*/  WARPSYNC.ALL ;  /* 0x0000000000007948 */ /* 0x000fea0003800000 */
[----:B------:R-:W-:Y:S01]  /*0330*/  NOP ;  /* 0x0000000000007918 */ /* 0x000fe20000000000 */
.L_x_0:
[----:B------:R-:W1:Y:S01]  /*0340*/  LDC.64 R118, c[0x0][0x398] ;  /* 0x0000e600ff767b82 */ /* 0x000e620000000a00 */
[----:B------:R-:W2:Y:S01]  /*0350*/  S2R R5, SR_CTAID.X ;  /* 0x0000000000057919 */ /* 0x000ea20000002500 */
[----:B------:R-:W-:Y:S01]  /*0360*/  UMOV UR11, 0x400 ;  /* 0x00000400000b7882 */ /* 0x000fe20000000000 */
[----:B------:R-:W3:Y:S01]  /*0370*/  LDCU UR9, c[0x0][0x3a4] ;  /* 0x00007480ff0977ac */ /* 0x000ee20008000800 */
[----:B------:R-:W4:Y:S04]  /*0380*/  LDCU.128 UR16, c[0x0][0x380] ;  /* 0x00007000ff1077ac */ /* 0x000f280008000c00 */
[----:B------:R-:W5:Y:S08]  /*0390*/  S2UR UR5, SR_CgaCtaId ;  /* 0x00000000000579c3 */ /* 0x000f700000008800 */
[----:B------:R-:W0:Y:S02]  /*03a0*/  LDC R121, c[0x0][0x3a0] ;  /* 0x0000e800ff797b82 */ /* 0x000e240000000800 */
[----:B01----:R-:W-:Y:S01]  /*03b0*/  VIADD R0, R119, 0x3f ;  /* 0x0000003f77007836 */ /* 0x003fe20000000000 */
[----:B------:R-:W-:-:S02]  /*03c0*/  IABS R161, R119 ;  /* 0x0000007700a17213 */ /* 0x000fc40000000000 */
[----:B------:R-:W-:Y:S02]  /*03d0*/  IABS R15, R118 ;  /* 0x00000076000f7213 */ /* 0x000fe40000000000 */
[----:B------:R-:W-:Y:S01]  /*03e0*/  SHF.R.S32.HI R3, RZ, 0x1f, R0 ;  /* 0x0000001fff037819 */ /* 0x000fe20000011400 */
[----:B-----5:R-:W-:-:S03]  /*03f0*/  ULEA UR11, UR5, UR11, 0x18 ;  /* 0x0000000b050b7291 */ /* 0x020fc6000f8ec0ff */
[----:B------:R-:W-:Y:S01]  /*0400*/  LEA.HI R3, R3, R0, RZ, 0x6 ;  /* 0x0000000003037211 */ /* 0x000fe200078f30ff */
[----:B------:R-:W-:Y:S01]  /*0410*/  BAR.SYNC.DEFER_BLOCKING 0x0 ;  /* 0x0000000000007b1d */ /* 0x000fe20000010000 */
[----:B--2---:R-:W-:Y:S01]  /*0420*/  IABS R8, R5 ;  /* 0x0000000500087213 */ /* 0x004fe20000000000 */
[----:B------:R-:W-:Y:S01]  /*0430*/  UIADD3 UR8, UPT, UPT, UR11, 0x5000, URZ ;  /* 0x000050000b087890 */ /* 0x000fe2000fffe0ff */
[----:B------:R-:W-:Y:S01]  /*0440*/  SHF.R.S32.HI R4, RZ, 0x6, R3 ;  /* 0x00000006ff047819 */ /* 0x000fe20000011403 */
[----:B------:R-:W-:-:S03]  /*0450*/  VIADD R19, R121, 0xffffffe2 ;  /* 0xffffffe279137836 */ /* 0x000fc60000000000 */
[-C--:B------:R-:W-:Y:S01]  /*0460*/  IABS R7, R4.reuse ;  /* 0x0000000400077213 */ /* 0x080fe20000000000 */
[----:B------:R-:W-:Y:S01]  /*0470*/  VIADD R18, R121, 0xffffffe3 ;  /* 0xffffffe379127836 */ /* 0x000fe20000000000 */
[----:B------:R-:W-:Y:S02]  /*0480*/  IABS R10, R4 ;  /* 0x00000004000a7213 */ /* 0x000fe40000000000 */
[----:B------:R-:W0:Y:S01]  /*0490*/  I2F.RP R0, R7 ;  /* 0x0000000700007306 */ /* 0x000e220000209400 */
[----:B------:R-:W1:Y:S07]  /*04a0*/  LDS R14, [UR11] ;  /* 0x0000000bff0e7984 */ /* 0x000e6e0008000800 */
[----:B0-----:R-:W0:Y:S02]  /*04b0*/  MUFU.RCP R0, R0 ;  /* 0x0000000000007308 */ /* 0x001e240000001000 */
[----:B0-----:R-:W-:-:S02]  /*04c0*/  VIADD R2, R0, 0xffffffe ;  /* 0x0ffffffe00027836 */ /* 0x001fc40000000000 */
[----:B------:R-:W-:-:S04]  /*04d0*/  IMAD.MOV R0, RZ, RZ, -R10 ;  /* 0x000000ffff007224 */ /* 0x000fc800078e0a0a */
[----:B------:R0:W2:Y:S02]  /*04e0*/  F2I.FTZ.U32.TRUNC.NTZ R3, R2 ;  /* 0x0000000200037305 */ /* 0x0000a4000021f000 */
[----:B0-----:R-:W-:Y:S02]  /*04f0*/  IMAD.MOV.U32 R2, RZ, RZ, RZ ;  /* 0x000000ffff027224 */ /* 0x001fe400078e00ff */
[----:B--2---:R-:W-:Y:S01]  /*0500*/  IMAD.MOV R6, RZ, RZ, -R3 ;  /* 0x000000ffff067224 */ /* 0x004fe200078e0a03 */
[----:B-1----:R-:W-:-:S03]  /*0510*/  R2UR UR10, R14 ;  /* 0x000000000e0a72ca */ /* 0x002fc600000e0000 */
[----:B------:R-:W-:Y:S02]  /*0520*/  IMAD R9, R6, R7, RZ ;  /* 0x0000000706097224 */ /* 0x000fe400078e02ff */
[----:B------:R-:W-:Y:S02]  /*0530*/  IMAD.MOV.U32 R6, RZ, RZ, R8 ;  /* 0x000000ffff067224 */ /* 0x000fe400078e0008 */
[----:B------:R-:W-:-:S06]  /*0540*/  IMAD.HI.U32 R3, R3, R9, R2 ;  /* 0x0000000903037227 */ /* 0x000fcc00078e0002 */
[----:B------:R-:W-:-:S04]  /*0550*/  IMAD.HI.U32 R3, R3, R6, RZ ;  /* 0x0000000603037227 */ /* 0x000fc800078e00ff */
[----:B------:R-:W-:Y:S01]  /*0560*/  IMAD R0, R3, R0, R6 ;  /* 0x0000000003007224 */ /* 0x000fe200078e0206 */
[----:B------:R-:W-:Y:S04]  /*0570*/  BAR.SYNC.DEFER_BLOCKING 0x0 ;  /* 0x0000000000007b1d */ /* 0x000fe80000010000 */
[----:B------:R-:W-:-:S13]  /*0580*/  ISETP.GT.U32.AND P1, PT, R7, R0, PT ;  /* 0x000000000700720c */ /* 0x000fda0003f24070 */
[----:B------:R-:W-:Y:S02]  /*0590*/  @!P1 IMAD.IADD R0, R0, 0x1, -R7 ;  /* 0x0000000100009824 */ /* 0x000fe400078e0a07 */
[----:B------:R-:W-:Y:S01]  /*05a0*/  @!P1 VIADD R3, R3, 0x1 ;  /* 0x0000000103039836 */ /* 0x000fe20000000000 */
[----:B------:R-:W-:Y:S02]  /*05b0*/  ISETP.NE.AND P1, PT, R4, RZ, PT ;  /* 0x000000ff0400720c */ /* 0x000fe40003f25270 */
[----:B------:R-:W-:Y:S02]  /*05c0*/  ISETP.GE.U32.AND P0, PT, R0, R7, PT ;  /* 0x000000070000720c */ /* 0x000fe40003f06070 */
[----:B------:R-:W-:-:S04]  /*05d0*/  LOP3.LUT R0, R5, R4, RZ, 0x3c, !PT ;  /* 0x0000000405007212 */ /* 0x000fc800078e3cff */
[----:B------:R-:W-:Y:S01]  /*05e0*/  ISETP.GE.AND P2, PT, R0, RZ, PT ;  /* 0x000000ff0000720c */ /* 0x000fe20003f46270 */
[----:B------:R-:W-:-:S06]  /*05f0*/  VIADD R0, R118, 0xff ;  /* 0x000000ff76007836 */ /* 0x000fcc0000000000 */
[----:B------:R-:W-:-:S04]  /*0600*/  @P0 VIADD R3, R3, 0x1 ;  /* 0x0000000103030836 */ /* 0x000fc80000000000 */
[----:B------:R-:W-:Y:S01]  /*0610*/  IMAD.MOV.U32 R10, RZ, RZ, R3 ;  /* 0x000000ffff0a7224 */ /* 0x000fe200078e0003 */
[----:B------:R-:W-:-:S03]  /*0620*/  SHF.R.S32.HI R3, RZ, 0x1f, R0 ;  /* 0x0000001fff037819 */ /* 0x000fc60000011400 */
[----:B------:R-:W-:Y:S01]  /*0630*/  @!P2 IMAD.MOV R10, RZ, RZ, -R10 ;  /* 0x000000ffff0aa224 */ /* 0x000fe200078e0a0a */
[----:B------:R-:W-:Y:S02]  /*0640*/  LEA.HI R3, R3, R0, RZ, 0x8 ;  /* 0x0000000003037211 */ /* 0x000fe400078f40ff */
[----:B------:R-:W-:-:S04]  /*0650*/  @!P1 LOP3.LUT R10, RZ, R4, RZ, 0x33, !PT ;  /* 0x00000004ff0a9212 */ /* 0x000fc800078e33ff */
[----:B------:R-:W-:Y:S01]  /*0660*/  LEA.HI.SX32 R3, R3, -R10, 0x18 ;  /* 0x8000000a03037211 */ /* 0x000fe200078fc2ff */
[----:B------:R-:W-:-:S03]  /*0670*/  IMAD.MOV R6, RZ, RZ, -R10 ;  /* 0x000000ffff067224 */ /* 0x000fc600078e0a0a */
[----:B------:R-:W-:Y:S01]  /*0680*/  VIMNMX R11, PT, PT, R3, 0x1, PT ;  /* 0x00000001030b7848 */ /* 0x000fe20003fe0100 */
[----:B------:R-:W-:-:S03]  /*0690*/  IMAD R12, R4, R6, R5 ;  /* 0x00000006040c7224 */ /* 0x000fc600078e0205 */
[-C--:B------:R-:W-:Y:S02]  /*06a0*/  IABS R7, R11.reuse ;  /* 0x0000000b00077213 */ /* 0x080fe40000000000 */
[----:B------:R-:W-:Y:S02]  /*06b0*/  IABS R4, R11 ;  /* 0x0000000b00047213 */ /* 0x000fe40000000000 */
[----:B------:R-:W0:Y:S08]  /*06c0*/  I2F.RP R0, R7 ;  /* 0x0000000700007306 */ /* 0x000e300000209400 */
[----:B0-----:R-:W0:Y:S02]  /*06d0*/  MUFU.RCP R0, R0 ;  /* 0x0000000000007308 */ /* 0x001e240000001000 */
[----:B0-----:R-:W-:Y:S01]  /*06e0*/  VIADD R2, R0, 0xffffffe ;  /* 0x0ffffffe00027836 */ /* 0x001fe20000000000 */
[----:B------:R-:W-:-:S05]  /*06f0*/  IABS R0, R12 ;  /* 0x0000000c00007213 */ /* 0x000fca0000000000 */
[----:B------:R0:W1:Y:S02]  /*0700*/  F2I.FTZ.U32.TRUNC.NTZ R3, R2 ;  /* 0x0000000200037305 */ /* 0x000064000021f000 */
[----:B0-----:R-:W-:Y:S02]  /*0710*/  IMAD.MOV.U32 R2, RZ, RZ, RZ ;  /* 0x000000ffff027224 */ /* 0x001fe400078e00ff */
[----:B-1----:R-:W-:-:S04]  /*0720*/  IMAD.MOV R8, RZ, RZ, -R3 ;  /* 0x000000ffff087224 */ /* 0x002fc800078e0a03 */
[----:B------:R-:W-:-:S04]  /*0730*/  IMAD R5, R8, R7, RZ ;  /* 0x0000000708057224 */ /* 0x000fc800078e02ff */
[----:B------:R-:W-:-:S04]  /*0740*/  IMAD.HI.U32 R3, R3, R5, R2 ;  /* 0x0000000503037227 */ /* 0x000fc800078e0002 */
[----:B------:R-:W-:Y:S02]  /*0750*/  IMAD.MOV R2, RZ, RZ, -R4 ;  /* 0x000000ffff027224 */ /* 0x000fe400078e0a04 */
[----:B------:R-:W-:Y:S01]  /*0760*/  IMAD.HI.U32 R3, R3, R0, RZ ;  /* 0x0000000003037227 */ /* 0x000fe200078e00ff */
[----:B------:R-:W0:Y:S03]  /*0770*/  I2F.RP R4, R161 ;  /* 0x000000a100047306 */ /* 0x000e260000209400 */
[----:B------:R-:W-:-:S05]  /*0780*/  IMAD R0, R3, R2, R0 ;  /* 0x0000000203007224 */ /* 0x000fca00078e0200 */
[----:B------:R-:W-:Y:S01]  /*0790*/  ISETP.GT.U32.AND P1, PT, R7, R0, PT ;  /* 0x000000000700720c */ /* 0x000fe20003f24070 */
[----:B------:R-:W1:Y:S08]  /*07a0*/  I2F.RP R2, R15 ;  /* 0x0000000f00027306 */ /* 0x000e700000209400 */
[----:B0-----:R-:W0:Y:S04]  /*07b0*/  MUFU.RCP R4, R4 ;  /* 0x0000000400047308 */ /* 0x001e280000001000 */
[----:B------:R-:W-:-:S02]  /*07c0*/  @!P1 IMAD.IADD R0, R0, 0x1, -R7 ;  /* 0x0000000100009824 */ /* 0x000fc400078e0a07 */
[----:B------:R-:W-:Y:S01]  /*07d0*/  @!P1 VIADD R3, R3, 0x1 ;  /* 0x0000000103039836 */ /* 0x000fe20000000000 */
[----:B------:R-:W-:Y:S01]  /*07e0*/  ISETP.NE.AND P1, PT, R11, RZ, PT ;  /* 0x000000ff0b00720c */ /* 0x000fe20003f25270 */
[----:B-1----:R-:W1:Y:S01]  /*07f0*/  MUFU.RCP R2, R2 ;  /* 0x0000000200027308 */ /* 0x002e620000001000 */
[----:B------:R-:W-:Y:S02]  /*0800*/  ISETP.GE.U32.AND P0, PT, R0, R7, PT ;  /* 0x000000070000720c */ /* 0x000fe40003f06070 */
[----:B------:R-:W-:Y:S02]  /*0810*/  LOP3.LUT R0, R12, R11, RZ, 0x3c, !PT ;  /* 0x0000000b0c007212 */ /* 0x000fe400078e3cff */
[----:B------:R-:W-:Y:S02]  /*0820*/  SHF.R.U32.HI R7, RZ, 0x5, R117 ;  /* 0x00000005ff077819 */ /* 0x000fe40000011675 */
[----:B------:R-:W-:Y:S01]  /*0830*/  ISETP.GE.AND P2, PT, R0, RZ, PT ;  /* 0x000000ff0000720c */ /* 0x000fe20003f46270 */
[----:B0-----:R-:W-:Y:S01]  /*0840*/  VIADD R5, R4, 0xffffffe ;  /* 0x0ffffffe04057836 */ /* 0x001fe20000000000 */
[----:B------:R-:W-:-:S05]  /*0850*/  SGXT.U32 R7, R7, 0x2 ;  /* 0x000000020707781a */ /* 0x000fca0000000000 */
[----:B------:R-:W-:Y:S01]  /*0860*/  @P0 VIADD R3, R3, 0x1 ;  /* 0x0000000103030836 */ /* 0x000fe20000000000 */
[----:B------:R-:W0:Y:S01]  /*0870*/  F2I.FTZ.U32.TRUNC.NTZ R5, R5 ;  /* 0x0000000500057305 */ /* 0x000e22000021f000 */
[----:B-1----:R-:W-:Y:S02]  /*0880*/  VIADD R2, R2, 0xffffffe ;  /* 0x0ffffffe02027836 */ /* 0x002fe40000000000 */
[----:B------:R-:W-:-:S04]  /*0890*/  IMAD.MOV.U32 R13, RZ, RZ, R3 ;  /* 0x000000ffff0d7224 */ /* 0x000fc800078e0003 */
[----:B------:R-:W-:Y:S01]  /*08a0*/  @!P2 IMAD.MOV R13, RZ, RZ, -R13 ;  /* 0x000000ffff0da224 */ /* 0x000fe200078e0a0d */
[----:B------:R-:W-:Y:S01]  /*08b0*/  @!P1 LOP3.LUT R13, RZ, R11, RZ, 0x33, !PT ;  /* 0x0000000bff0d9212 */ /* 0x000fe200078e33ff */
[----:B------:R-:W1:Y:S04]  /*08c0*/  F2I.FTZ.U32.TRUNC.NTZ R3, R2 ;  /* 0x0000000200037305 */ /* 0x000e68000021f000 */
[----:B------:R-:W-:Y:S02]  /*08d0*/  IMAD.SHL.U32 R0, R13, 0x40, RZ ;  /* 0x000000400d007824 */ /* 0x000fe400078e00ff */
[----:B0-----:R-:W-:-:S03]  /*08e0*/  IMAD.MOV R4, RZ, RZ, -R5 ;  /* 0x000000ffff047224 */ /* 0x001fc600078e0a05 */
[----:B------:R-:W-:Y:S01]  /*08f0*/  LOP3.LUT R7, R0, R7, RZ, 0xfc, !PT ;  /* 0x0000000700077212 */ /* 0x000fe200078efcff */
[----:B------:R-:W-:Y:S02]  /*0900*/  IMAD R9, R4, R161, RZ ;  /* 0x000000a104097224 */ /* 0x000fe400078e02ff */
[----:B------:R-:W-:Y:S01]  /*0910*/  IMAD.MOV.U32 R4, RZ, RZ, RZ ;  /* 0x000000ffff047224 */ /* 0x000fe200078e00ff */
[----:B------:R-:W-:Y:S02]  /*0920*/  LOP3.LUT R35, R7, 0x4, RZ, 0xfc, !PT ;  /* 0x0000000407237812 */ /* 0x000fe400078efcff */
[----:B------:R-:W-:Y:S01]  /*0930*/  IABS R6, R7 ;  /* 0x0000000700067213 */ /* 0x000fe20000000000 */
[----:B------:R-:W-:Y:S01]  /*0940*/  IMAD.HI.U32 R9, R5, R9, R4 ;  /* 0x0000000905097227 */ /* 0x000fe200078e0004 */
[----:B------:R-:W-:Y:S02]  /*0950*/  SHF.R.U32.HI R4, RZ, 0x5, R117 ;  /* 0x00000005ff047819 */ /* 0x000fe40000011675 */
[----:B------:R-:W-:Y:S01]  /*0960*/  IABS R8, R35 ;  /* 0x0000002300087213 */ /* 0x000fe20000000000 */
[----:B-1----:R-:W-:Y:S01]  /*0970*/  IMAD.MOV R16, RZ, RZ, -R3 ;  /* 0x000000ffff107224 */ /* 0x002fe200078e0a03 */
[----:B------:R-:W-:Y:S01]  /*0980*/  R2UR UR7, R4 ;  /* 0x00000000040772ca */ /* 0x000fe200000e0000 */
[----:B------:R-:W-:Y:S01]  /*0990*/  IMAD.MOV R4, RZ, RZ, -R13 ;  /* 0x000000ffff047224 */ /* 0x000fe200078e0a0d */
[----:B------:R-:W-:Y:S01]  /*09a0*/  LOP3.LUT R45, R7, 0x8, RZ, 0xfc, !PT ;  /* 0x00000008072d7812 */ /* 0x000fe200078efcff */
[----:B------:R-:W-:Y:S01]  /*09b0*/  IMAD.HI.U32 R2, R9, R6, RZ ;  /* 0x0000000609027227 */ /* 0x000fe200078e00ff */
[----:B------:R-:W-:-:S02]  /*09c0*/  LOP3.LUT R57, R7, 0xc, RZ, 0xfc, !PT ;  /* 0x0000000c07397812 */ /* 0x000fc400078efcff */
[----:B------:R-:W-:Y:S01]  /*09d0*/  LOP3.LUT R93, R7, 0x18, RZ, 0xfc, !PT ;  /* 0x00000018075d7812 */ /* 0x000fe200078efcff */
[----:B------:R-:W-:Y:S01]  /*09e0*/  IMAD.HI.U32 R5, R9, R8, RZ ;  /* 0x0000000809057227 */ /* 0x000fe200078e00ff */
[----:B------:R-:W-:Y:S02]  /*09f0*/  LOP3.LUT R81, R7, 0x14, RZ, 0xfc, !PT ;  /* 0x0000001407517812 */ /* 0x000fe400078efcff */
[----:B------:R-:W-:Y:S01]  /*0a00*/  IABS R138, R93 ;  /* 0x0000005d008a7213 */ /* 0x000fe20000000000 */
[----:B------:R-:W-:Y:S01]  /*0a10*/  IMAD R4, R11, R4, R12 ;  /* 0x000000040b047224 */ /* 0x000fe200078e020c */
[----:B------:R-:W-:Y:S01]  /*0a20*/  IABS R12, R57 ;  /* 0x00000039000c7213 */ /* 0x000fe20000000000 */
[----:B------:R-:W-:Y:S01]  /*0a30*/  IMAD.MOV R123, RZ, RZ, -R2 ;  /* 0x000000ffff7b7224 */ /* 0x000fe200078e0a02 */
[C---:B------:R-:W-:Y:S01]  /*0a40*/  LOP3.LUT R69, R7.reuse, 0x10, RZ, 0xfc, !PT ;  /* 0x0000001007457812 */ /* 0x040fe200078efcff */
[----:B------:R-:W-:Y:S01]  /*0a50*/  IMAD R11, R16, R15, RZ ;  /* 0x0000000f100b7224 */ /* 0x000fe200078e02ff */
[----:B------:R-:W-:Y:S01]  /*0a60*/  IABS R14, R81 ;  /* 0x00000051000e7213 */ /* 0x000fe20000000000 */
[----:B------:R-:W-:Y:S01]  /*0a70*/  IMAD.MOV.U32 R2, RZ, RZ, RZ ;  /* 0x000000ffff027224 */ /* 0x000fe200078e00ff */
[----:B------:R-:W-:Y:S01]  /*0a80*/  IABS R96, R69 ;  /* 0x0000004500607213 */ /* 0x000fe20000000000 */
[----:B------:R-:W-:Y:S01]  /*0a90*/  IMAD.MOV R125, RZ, RZ, -R5 ;  /* 0x000000ffff7d7224 */ /* 0x000fe200078e0a05 */
[----:B------:R-:W-:Y:S01]  /*0aa0*/  LOP3.LUT R105, R7, 0x20, RZ, 0xfc, !PT ;  /* 0x0000002007697812 */ /* 0x000fe200078efcff */
[----:B------:R-:W-:Y:S01]  /*0ab0*/  IMAD.HI.U32 R5, R3, R11, R2 ;  /* 0x0000000b03057227 */ /* 0x000fe200078e0002 */
[----:B------:R-:W-:Y:S01]  /*0ac0*/  LOP3.LUT R139, R7, 0x24, RZ, 0xfc, !PT ;  /* 0x00000024078b7812 */ /* 0x000fe200078efcff */
[----:B------:R-:W-:Y:S01]  /*0ad0*/  USHF.L.U32 UR4, UR7, 0x15, URZ ;  /* 0x0000001507047899 */ /* 0x000fe200080006ff */
[----:B------:R-:W-:Y:S01]  /*0ae0*/  IABS R136, R105 ;  /* 0x0000006900887213 */ /* 0x000fe20000000000 */
[----:B------:R-:W-:Y:S01]  /*0af0*/  IMAD.IADD R3, R10, 0x1, R4 ;  /* 0x000000010a037824 */ /* 0x000fe200078e0204 */
[----:B------:R-:W-:Y:S01]  /*0b00*/  IABS R10, R45 ;  /* 0x0000002d000a7213 */ /* 0x000fe20000000000 */
[----:B------:R-:W-:Y:S01]  /*0b10*/  IMAD.HI.U32 R4, R9, R12, RZ ;  /* 0x0000000c09047227 */ /* 0x000fe200078e00ff */
[----:B------:R-:W-:Y:S01]  /*0b20*/  IABS R132, R139 ;  /* 0x0000008b00847213 */ /* 0x000fe20000000000 */
[----:B------:R-:W-:Y:S01]  /*0b30*/  ULOP3.LUT UR4, UR4, 0x600000, URZ, 0xc0, !UPT ;  /* 0x0060000004047892 */ /* 0x000fe2000f8ec0ff */
[----:B------:R-:W-:Y:S01]  /*0b40*/  LOP3.LUT R135, R7, 0x2c, RZ, 0xfc, !PT ;  /* 0x0000002c07877812 */ /* 0x000fe200078efcff */
[----:B------:R-:W-:Y:S01]  /*0b50*/  IMAD.HI.U32 R2, R9, R10, RZ ;  /* 0x0000000a09027227 */ /* 0x000fe200078e00ff */
[C---:B------:R-:W-:Y:S01]  /*0b60*/  LOP3.LUT R137, R7.reuse, 0x28, RZ, 0xfc, !PT ;  /* 0x0000002807897812 */ /* 0x040fe200078efcff */
[----:B------:R-:W-:Y:S01]  /*0b70*/  UIADD3 UR12, UPT, UPT, UR10, UR4, URZ ;  /* 0x000000040a0c7290 */ /* 0x000fe2000fffe0ff */
[----:B------:R-:W-:Y:S01]  /*0b80*/  IABS R134, R135 ;  /* 0x0000008700867213 */ /* 0x000fe20000000000 */
[----:B------:R-:W-:Y:S01]  /*0b90*/  IMAD.MOV R129, RZ, RZ, -R2 ;  /* 0x000000ffff817224 */ /* 0x000fe200078e0a02 */
[----:B------:R-:W-:Y:S01]  /*0ba0*/  LOP3.LUT R160, R7, 0x34, RZ, 0xfc, !PT ;  /* 0x0000003407a07812 */ /* 0x000fe200078efcff */
[----:B------:R-:W-:Y:S01]  /*0bb0*/  IMAD.MOV R4, RZ, RZ, -R4 ;  /* 0x000000ffff047224 */ /* 0x000fe200078e0a04 */
[----:B------:R-:W-:Y:S01]  /*0bc0*/  IABS R130, R137 ;  /* 0x0000008900827213 */ /* 0x000fe20000000000 */
[----:B------:R-:W-:Y:S01]  /*0bd0*/  IMAD.HI.U32 R2, R9, R138, RZ ;  /* 0x0000008a09027227 */ /* 0x000fe200078e00ff */
[C---:B------:R-:W-:Y:S01]  /*0be0*/  LOP3.LUT R131, R7.reuse, 0x30, RZ, 0xfc, !PT ;  /* 0x0000003007837812 */ /* 0x040fe200078efcff */
[----:B------:R-:W-:Y:S01]  /*0bf0*/  UMOV UR4, 0x1 ;  /* 0x0000000100047882 */ /* 0x000fe20000000000 */
[----:B------:R-:W-:Y:S01]  /*0c00*/  LOP3.LUT R128, R7, 0x38, RZ, 0xfc, !PT ;  /* 0x0000003807807812 */ /* 0x000fe200078efcff */
[----:B------:R-:W-:Y:S01]  /*0c10*/  IMAD R141, R161, R4, R12 ;  /* 0x00000004a18d7224 */ /* 0x000fe200078e020c */
[----:B------:R-:W-:Y:S01]  /*0c20*/  LOP3.LUT R4, R117, 0x7f, RZ, 0xc0, !PT ;  /* 0x0000007f75047812 */ /* 0x000fe200078ec0ff */
[----:B------:R-:W-:Y:S01]  /*0c30*/  IMAD.MOV R2, RZ, RZ, -R2 ;  /* 0x000000ffff027224 */ /* 0x000fe200078e0a02 */
[----:B------:R-:W-:Y:S01]  /*0c40*/  IABS R122, R131 ;  /* 0x00000083007a7213 */ /* 0x000fe20000000000 */
[C---:B------:R-:W-:Y:S01]  /*0c50*/  IMAD R125, R161.reuse, R125, R8 ;  /* 0x0000007da17d7224 */ /* 0x040fe200078e0208 */
[----:B------:R-:W-:Y:S01]  /*0c60*/  IABS R124, R128 ;  /* 0x00000080007c7213 */ /* 0x000fe20000000000 */
[----:B------:R-:W-:-:S02]  /*0c70*/  IMAD R138, R161, R2, R138 ;  /* 0x00000002a18a7224 */ /* 0x000fc400078e028a */
[C---:B------:R-:W-:Y:S01]  /*0c80*/  IMAD R123, R161.reuse, R123, R6 ;  /* 0x0000007ba17b7224 */ /* 0x040fe200078e0206 */
[----:B------:R-:W-:Y:S01]  /*0c90*/  ISETP.GT.U32.AND P4, PT, R161, R125, PT ;  /* 0x0000007da100720c */ /* 0x000fe20003f84070 */
[----:B------:R-:W-:-:S03]  /*0ca0*/  IMAD.HI.U32 R8, R9, R14, RZ ;  /* 0x0000000e09087227 */ /* 0x000fc600078e00ff */
[----:B------:R-:W-:Y:S01]  /*0cb0*/  ISETP.GT.U32.AND P5, PT, R161, R123, PT ;  /* 0x0000007ba100720c */ /* 0x000fe20003fa4070 */
[----:B------:R-:W-:Y:S02]  /*0cc0*/  IMAD R2, R3, 0x100, R4 ;  /* 0x0000010003027824 */ /* 0x000fe400078e0204 */
[----:B------:R-:W-:-:S03]  /*0cd0*/  IMAD.HI.U32 R6, R9, R96, RZ ;  /* 0x0000006009067227 */ /* 0x000fc600078e00ff */
[----:B------:R-:W-:Y:S01]  /*0ce0*/  IABS R12, R2 ;  /* 0x00000002000c7213 */ /* 0x000fe20000000000 */
[----:B------:R-:W-:Y:S02]  /*0cf0*/  IMAD.MOV R8, RZ, RZ, -R8 ;  /* 0x000000ffff087224 */ /* 0x000fe400078e0a08 */
[----:B------:R-:W-:Y:S02]  /*0d00*/  VIADD R3, R2, 0x80 ;  /* 0x0000008002037836 */ /* 0x000fe40000000000 */
[----:B------:R-:W-:Y:S02]  /*0d10*/  IMAD.MOV R6, RZ, RZ, -R6 ;  /* 0x000000ffff067224 */ /* 0x000fe400078e0a06 */
[C---:B------:R-:W-:Y:S01]  /*0d20*/  IMAD R143, R161.reuse, R8, R14 ;  /* 0x00000008a18f7224 */ /* 0x040fe200078e020e */
[----:B------:R-:W-:Y:S01]  /*0d30*/  IABS R14, R3 ;  /* 0x00000003000e7213 */ /* 0x000fe20000000000 */
[----:B------:R-:W-:Y:S02]  /*0d40*/  IMAD R96, R161, R6, R96 ;  /* 0x00000006a1607224 */ /* 0x000fe400078e0260 */
[----:B------:R-:W-:-:S04]  /*0d50*/  IMAD.HI.U32 R6, R5, R12, RZ ;  /* 0x0000000c05067227 */ /* 0x000fc800078e00ff */
[----:B------:R-:W-:-:S04]  /*0d60*/  IMAD.HI.U32 R8, R9, R136, RZ ;  /* 0x0000008809087227 */ /* 0x000fc800078e00ff */
[----:B------:R-:W-:-:S04]  /*0d70*/  IMAD.HI.U32 R5, R5, R14, RZ ;  /* 0x0000000e05057227 */ /* 0x000fc800078e00ff */
[----:B------:R-:W-:Y:S02]  /*0d80*/  IMAD.MOV R6, RZ, RZ, -R6 ;  /* 0x000000ffff067224 */ /* 0x000fe400078e0a06 */
[----:B------:R-:W-:Y:S02]  /*0d90*/  IMAD.MOV R8, RZ, RZ, -R8 ;  /* 0x000000ffff087224 */ /* 0x000fe400078e0a08 */
[----:B------:R-:W-:Y:S02]  /*0da0*/  IMAD.MOV R5, RZ, RZ, -R5 ;  /* 0x000000ffff057224 */ /* 0x000fe400078e0a05 */
[----:B------:R-:W-:Y:S02]  /*0db0*/  IMAD R6, R15, R6, R12 ;  /* 0x000000060f067224 */ /* 0x000fe400078e020c */
[----:B------:R-:W-:Y:S02]  /*0dc0*/  IMAD R136, R161, R8, R136 ;  /* 0x00000008a1887224 */ /* 0x000fe400078e0288 */
[C---:B------:R-:W-:Y:S01]  /*0dd0*/  IMAD R8, R15.reuse, R5, R14 ;  /* 0x000000050f087224 */ /* 0x040fe200078e020e */
[----:B------:R-:W-:Y:S01]  /*0de0*/  ISETP.GT.U32.AND P0, PT, R15, R6, PT ;  /* 0x000000060f00720c */ /* 0x000fe20003f04070 */
[----:B------:R-:W-:Y:S01]  /*0df0*/  VIADD R167, R0, UR7 ;  /* 0x0000000700a77c36 */ /* 0x000fe20008000000 */
[----:B------:R-:W-:Y:S01]  /*0e00*/  IABS R14, R160 ;  /* 0x000000a0000e7213 */ /* 0x000fe20000000000 */
[----:B------:R-:W-:Y:S01]  /*0e10*/  IMAD R129, R161, R129, R10 ;  /* 0x00000081a1817224 */ /* 0x000fe200078e020a */
[----:B------:R-:W-:Y:S01]  /*0e20*/  ISETP.GT.U32.AND P1, PT, R15, R8, PT ;  /* 0x000000080f00720c */ /* 0x000fe20003f24070 */
[----:B------:R-:W-:-:S02]  /*0e30*/  VIADD R133, R167, 0x1c ;  /* 0x0000001ca7857836 */ /* 0x000fc40000000000 */
[----:B------:R-:W-:Y:S01]  /*0e40*/  IMAD.HI.U32 R10, R9, R132, RZ ;  /* 0x00000084090a7227 */ /* 0x000fe200078e00ff */
[----:B------:R-:W-:Y:S02]  /*0e50*/  ISETP.GT.U32.AND P2, PT, R161, R129, PT ;  /* 0x00000081a100720c */ /* 0x000fe40003f44070 */
[----:B------:R-:W-:Y:S01]  /*0e60*/  IABS R120, R133 ;  /* 0x0000008500787213 */ /* 0x000fe20000000000 */
[----:B------:R-:W-:Y:S02]  /*0e70*/  IMAD.MOV R10, RZ, RZ, -R10 ;  /* 0x000000ffff0a7224 */ /* 0x000fe400078e0a0a */
[----:B------:R-:W-:Y:S02]  /*0e80*/  @!P0 IMAD.IADD R6, R6, 0x1, -R15 ;  /* 0x0000000106068824 */ /* 0x000fe400078e0a0f */
[----:B------:R-:W-:-:S03]  /*0e90*/  IMAD.HI.U32 R5, R9, R120, RZ ;  /* 0x0000007809057227 */ /* 0x000fc600078e00ff */
[----:B------:R-:W-:Y:S01]  /*0ea0*/  ISETP.GT.U32.AND P0, PT, R15, R6, PT ;  /* 0x000000060f00720c */ /* 0x000fe20003f04070 */
[----:B------:R-:W-:Y:S02]  /*0eb0*/  @!P1 IMAD.IADD R8, R8, 0x1, -R15 ;  /* 0x0000000108089824 */ /* 0x000fe400078e0a0f */
[----:B------:R-:W-:Y:S02]  /*0ec0*/  IMAD.MOV R5, RZ, RZ, -R5 ;  /* 0x000000ffff057224 */ /* 0x000fe400078e0a05 */
[----:B------:R-:W-:Y:S01]  /*0ed0*/  IMAD R132, R161, R10, R132 ;  /* 0x0000000aa1847224 */ /* 0x000fe200078e0284 */
[----:B------:R-:W-:Y:S01]  /*0ee0*/  ISETP.GT.U32.AND P1, PT, R15, R8, PT ;  /* 0x000000080f00720c */ /* 0x000fe20003f24070 */
[----:B------:R-:W-:Y:S02]  /*0ef0*/  IMAD R120, R161, R5, R120 ;  /* 0x00000005a1787224 */ /* 0x000fe400078e0278 */
[----:B------:R-:W-:Y:S02]  /*0f00*/  VIADD R5, R121, 0xffffffff ;  /* 0xffffffff79057836 */ /* 0x000fe40000000000 */
[----:B------:R-:W-:-:S03]  /*0f10*/  IMAD.HI.U32 R10, R9, R134, RZ ;  /* 0x00000086090a7227 */ /* 0x000fc600078e00ff */
[----:B------:R-:W-:Y:S01]  /*0f20*/  ISETP.GE.U32.AND P3, PT, R5, 0x7fffffe0, PT ;  /* 0x7fffffe00500780c */ /* 0x000fe20003f66070 */
[--C-:B------:R-:W-:Y:S01]  /*0f30*/  @!P0 IMAD.IADD R6, R6, 0x1, -R15.reuse ;  /* 0x0000000106068824 */ /* 0x100fe200078e0a0f */
[C---:B------:R-:W-:Y:S01]  /*0f40*/  ISETP.GT.U32.AND P0, PT, R161.reuse, R141, PT ;  /* 0x0000008da100720c */ /* 0x040fe20003f04070 */
[----:B------:R-:W-:Y:S02]  /*0f50*/  IMAD.MOV R10, RZ, RZ, -R10 ;  /* 0x000000ffff0a7224 */ /* 0x000fe400078e0a0a */
[----:B------:R-:W-:Y:S01]  /*0f60*/  @!P1 IMAD.IADD R8, R8, 0x1, -R15 ;  /* 0x0000000108089824 */ /* 0x000fe200078e0a0f */
[----:B------:R-:W-:Y:S01]  /*0f70*/  ISETP.GT.U32.AND P1, PT, R161, R96, PT ;  /* 0x00000060a100720c */ /* 0x000fe20003f24070 */
[----:B------:R-:W-:Y:S02]  /*0f80*/  VIADD R5, R121, 0xfffffff7 ;  /* 0xfffffff779057836 */ /* 0x000fe40000000000 */
[----:B------:R-:W-:Y:S01]  /*0f90*/  @!P5 IMAD.IADD R123, R123, 0x1, -R161 ;  /* 0x000000017b7bd824 */ /* 0x000fe200078e0aa1 */
[C---:B------:R-:W-:Y:S01]  /*0fa0*/  ISETP.GT.U32.AND P5, PT, R161.reuse, R143, PT ;  /* 0x0000008fa100720c */ /* 0x040fe20003fa4070 */
[----:B------:R-:W-:-:S02]  /*0fb0*/  IMAD R134, R161, R10, R134 ;  /* 0x0000000aa1867224 */ /* 0x000fc400078e0286 */
[----:B------:R-:W-:Y:S02]  /*0fc0*/  VIADD R10, R121, 0xffffffec ;  /* 0xffffffec790a7836 */ /* 0x000fe40000000000 */
[--C-:B------:R-:W-:Y:S01]  /*0fd0*/  @!P4 IMAD.IADD R125, R125, 0x1, -R161.reuse ;  /* 0x000000017d7dc824 */ /* 0x100fe200078e0aa1 */
[----:B------:R-:W-:Y:S01]  /*0fe0*/  ISETP.GE.U32.AND P4, PT, R5, 0x7fffffd8, PT ;  /* 0x7fffffd80500780c */ /* 0x000fe20003f86070 */
[----:B------:R-:W-:Y:S02]  /*0ff0*/  VIADD R5, R121, 0xffffffed ;  /* 0xffffffed79057836 */ /* 0x000fe40000000000 */
[----:B------:R-:W-:Y:S02]  /*1000*/  VIADD R167, R167, 0x3c ;  /* 0x0000003ca7a77836 */ /* 0x000fe40000000000 */
[--C-:B------:R-:W-:Y:S01]  /*1010*/  @!P2 IMAD.IADD R129, R129, 0x1, -R161.reuse ;  /* 0x000000018181a824 */ /* 0x100fe200078e0aa1 */
[----:B------:R-:W-:Y:S01]  /*1020*/  ISETP.GE.U32.AND P2, PT, R10, 0x7fffffcd, PT ;  /* 0x7fffffcd0a00780c */ /* 0x000fe20003f46070 */
[----:B------:R-:W-:Y:S01]  /*1030*/  VIADD R10, R121, 0xffffffee ;  /* 0xffffffee790a7836 */ /* 0x000fe20000000000 */
[----:B------:R-:W-:Y:S01]  /*1040*/  IABS R164, R167 ;  /* 0x000000a700a47213 */ /* 0x000fe20000000000 */
[----:B------:R-:W-:Y:S01]  /*1050*/  @!P0 IMAD.IADD R141, R141, 0x1, -R161 ;  /* 0x000000018d8d8824 */ /* 0x000fe200078e0aa1 */
[----:B------:R-:W-:Y:S01]  /*1060*/  ISETP.GE.U32.AND P0, PT, R5, 0x7fffffce, PT ;  /* 0x7fffffce0500780c */ /* 0x000fe20003f06070 */
[----:B------:R-:W-:-:S04]  /*1070*/  IMAD.HI.U32 R11, R9, R130, RZ ;  /* 0x00000082090b7227 */ /* 0x000fc800078e00ff */
[----:B------:R-:W-:Y:S02]  /*1080*/  VIADD R5, R121, 0xffffffef ;  /* 0xffffffef79057836 */ /* 0x000fe40000000000 */
[----:B------:R-:W-:-:S04]  /*1090*/  IMAD.HI.U32 R12, R9, R14, RZ ;  /* 0x0000000e090c7227 */ /* 0x000fc800078e00ff */
[----:B------:R-:W-:Y:S01]  /*10a0*/  @!P1 IMAD.IADD R96, R96, 0x1, -R161 ;  /* 0x0000000160609824 */ /* 0x000fe200078e0aa1 */
[----:B------:R-:W-:Y:S01]  /*10b0*/  ISETP.GE.U32.AND P1, PT, R10, 0x7fffffcf, PT ;  /* 0x7fffffcf0a00780c */ /* 0x000fe20003f26070 */
[----:B------:R-:W-:Y:S02]  /*10c0*/  IMAD.MOV R11, RZ, RZ, -R11 ;  /* 0x000000ffff0b7224 */ /* 0x000fe400078e0a0b */
[----:B------:R-:W-:Y:S02]  /*10d0*/  VIADD R10, R121, 0xffffffe8 ;  /* 0xffffffe8790a7836 */ /* 0x000fe40000000000 */
[----:B------:R-:W-:Y:S01]  /*10e0*/  @!P5 IMAD.IADD R143, R143, 0x1, -R161 ;  /* 0x000000018f8fd824 */ /* 0x000fe200078e0aa1 */
[----:B------:R-:W-:Y:S01]  /*10f0*/  ISETP.GE.U32.AND P5, PT, R5, 0x7fffffd0, PT ;  /* 0x7fffffd00500780c */ /* 0x000fe20003fa6070 */
[----:B------:R-:W-:Y:S01]  /*1100*/  IMAD.HI.U32 R13, R9, R164, RZ ;  /* 0x000000a4090d7227 */ /* 0x000fe200078e00ff */
[----:B------:R-:W-:-:S03]  /*1110*/  ISETP.GE.U32.AND P6, PT, R10, 0x7fffffc9, PT ;  /* 0x7fffffc90a00780c */ /* 0x000fc60003fc6070 */
[----:B------:R-:W-:Y:S01]  /*1120*/  IMAD.MOV R12, RZ, RZ, -R12 ;  /* 0x000000ffff0c7224 */ /* 0x000fe200078e0a0c */
[----:B------:R-:W-:Y:S01]  /*1130*/  SEL R16, RZ, 0x1, P6 ;  /* 0x00000001ff107807 */ /* 0x000fe20003000000 */
[----:B------:R-:W-:Y:S02]  /*1140*/  VIADD R5, R121, 0xffffffe9 ;  /* 0xffffffe979057836 */ /* 0x000fe40000000000 */
[----:B------:R-:W-:Y:S02]  /*1150*/  IMAD R130, R161, R11, R130 ;  /* 0x0000000ba1827224 */ /* 0x000fe400078e0282 */
[----:B------:R-:W-:-:S04]  /*1160*/  IMAD.HI.U32 R11, R9, R122, RZ ;  /* 0x0000007a090b7227 */ /* 0x000fc800078e00ff */
[----:B------:R-:W-:Y:S02]  /*1170*/  IMAD.MOV R13, RZ, RZ, -R13 ;  /* 0x000000ffff0d7224 */ /* 0x000fe400078e0a0d */
[----:B------:R-:W-:Y:S01]  /*1180*/  IMAD R165, R161, R12, R14 ;  /* 0x0000000ca1a57224 */ /* 0x000fe200078e020e */
[----:B------:R-:W-:Y:S01]  /*1190*/  SEL R12, RZ, 0x1, P2 ;  /* 0x00000001ff0c7807 */ /* 0x000fe20001000000 */
[----:B------:R-:W-:Y:S01]  /*11a0*/  VIADD R10, R121, 0xffffffea ;  /* 0xffffffea790a7836 */ /* 0x000fe20000000000 */
[----:B------:R-:W-:Y:S01]  /*11b0*/  ISETP.GE.U32.AND P2, PT, R5, 0x7fffffca, PT ;  /* 0x7fffffca0500780c */ /* 0x000fe20003f46070 */
[----:B------:R-:W-:Y:S02]  /*11c0*/  VIADD R5, R121, 0xffffffeb ;  /* 0xffffffeb79057836 */ /* 0x000fe40000000000 */
[----:B------:R-:W-:Y:S01]  /*11d0*/  IMAD.MOV R11, RZ, RZ, -R11 ;  /* 0x000000ffff0b7224 */ /* 0x000fe200078e0a0b */
[----:B------:R-:W-:Y:S01]  /*11e0*/  SEL R17, RZ, 0x1fffe, P2 ;  /* 0x0001fffeff117807 */ /* 0x000fe20001000000 */
[----:B------:R-:W-:Y:S01]  /*11f0*/  IMAD R164, R161, R13, R164 ;  /* 0x0000000da1a47224 */ /* 0x000fe200078e02a4 */
[----:B------:R-:W-:Y:S01]  /*1200*/  SEL R13, RZ, 0x1fffe, P0 ;  /* 0x0001fffeff0d7807 */ /* 0x000fe20000000000 */
[----:B------:R-:W-:Y:S01]  /*1210*/  VIADD R14, R121, 0xffffffe4 ;  /* 0xffffffe4790e7836 */ /* 0x000fe20000000000 */
[----:B------:R-:W-:Y:S01]  /*1220*/  ISETP.GE.U32.AND P0, PT, R10, 0x7fffffcb, PT ;  /* 0x7fffffcb0a00780c */ /* 0x000fe20003f06070 */
[----:B------:R-:W-:Y:S01]  /*1230*/  IMAD R122, R161, R11, R122 ;  /* 0x0000000ba17a7224 */ /* 0x000fe200078e027a */
[----:B------:R-:W-:Y:S01]  /*1240*/  SEL R10, RZ, 0x4, P1 ;  /* 0x00000004ff0a7807 */ /* 0x000fe20000800000 */
[----:B------:R-:W-:Y:S01]  /*1250*/  VIADD R15, R121, 0xffffffe7 ;  /* 0xffffffe7790f7836 */ /* 0x000fe20000000000 */
[----:B------:R-:W-:Y:S01]  /*1260*/  ISETP.GE.U32.AND P1, PT, R5, 0x7fffffcc, PT ;  /* 0x7fffffcc0500780c */ /* 0x000fe20003f26070 */
[C---:B------:R-:W-:Y:S01]  /*1270*/  VIADD R5, R121.reuse, 0xffffffe5 ;  /* 0xffffffe579057836 */ /* 0x040fe20000000000 */
[----:B------:R-:W-:Y:S01]  /*1280*/  SEL R11, RZ, 0x7fff8, P5 ;  /* 0x0007fff8ff0b7807 */ /* 0x000fe20002800000 */
[----:B------:R-:W-:Y:S01]  /*1290*/  IMAD.IADD R12, R12, 0x1, R13 ;  /* 0x000000010c0c7824 */ /* 0x000fe200078e020d */
[----:B------:R-:W-:Y:S01]  /*12a0*/  ISETP.GE.U32.AND P5, PT, R14, 0x7fffffc5, PT ;  /* 0x7fffffc50e00780c */ /* 0x000fe20003fa6070 */
[----:B------:R-:W-:Y:S01]  /*12b0*/  VIADD R14, R121, 0xffffffe6 ;  /* 0xffffffe6790e7836 */ /* 0x000fe20000000000 */
[----:B------:R-:W-:Y:S01]  /*12c0*/  ISETP.GE.U32.AND P6, PT, R5, 0x7fffffc6, PT ;  /* 0x7fffffc60500780c */ /* 0x000fe20003fc6070 */
[----:B------:R-:W-:Y:S01]  /*12d0*/  VIADD R5, R121, 0xffffffe1 ;  /* 0xffffffe179057836 */ /* 0x000fe20000000000 */
[----:B------:R-:W-:Y:S01]  /*12e0*/  SEL R20, RZ, 0x1, P5 ;  /* 0x00000001ff147807 */ /* 0x000fe20002800000 */
[----:B------:R-:W-:Y:S01]  /*12f0*/  IMAD.IADD R16, R16, 0x1, R17 ;  /* 0x0000000110107824 */ /* 0x000fe200078e0211 */
[----:B------:R-:W-:Y:S01]  /*1300*/  ISETP.GE.U32.AND P2, PT, R14, 0x7fffffc7, PT ;  /* 0x7fffffc70e00780c */ /* 0x000fe20003f46070 */
[----:B------:R-:W-:Y:S01]  /*1310*/  IMAD.HI.U32 R9, R9, R124, RZ ;  /* 0x0000007c09097227 */ /* 0x000fe200078e00ff */
[----:B------:R-:W-:-:S02]  /*1320*/  SEL R14, RZ, 0x4, P0 ;  /* 0x00000004ff0e7807 */ /* 0x000fc40000000000 */
[----:B------:R-:W-:Y:S01]  /*1330*/  ISETP.GE.U32.AND P0, PT, R15, 0x7fffffc8, PT ;  /* 0x7fffffc80f00780c */ /* 0x000fe20003f06070 */
[----:B------:R-:W-:Y:S01]  /*1340*/  IMAD.MOV R9, RZ, RZ, -R9 ;  /* 0x000000ffff097224 */ /* 0x000fe200078e0a09 */
[----:B------:R-:W-:Y:S02]  /*1350*/  ISETP.GE.U32.AND P5, PT, R19, 0x7fffffc3, PT ;  /* 0x7fffffc31300780c */ /* 0x000fe40003fa6070 */
[----:B------:R-:W-:Y:S01]  /*1360*/  SEL R15, RZ, 0x7fff8, P1 ;  /* 0x0007fff8ff0f7807 */ /* 0x000fe20000800000 */
[----:B------:R-:W-:Y:S01]  /*1370*/  IMAD R124, R161, R9, R124 ;  /* 0x00000009a17c7224 */ /* 0x000fe200078e027c */
[----:B------:R-:W-:Y:S01]  /*1380*/  ISETP.GE.U32.AND P1, PT, R5, 0x7fffffc2, PT ;  /* 0x7fffffc20500780c */ /* 0x000fe20003f26070 */
[----:B------:R-:W-:Y:S01]  /*1390*/  VIADD R5, R121, 0xffffffe0 ;  /* 0xffffffe079057836 */ /* 0x000fe20000000000 */
[----:B------:R-:W-:Y:S02]  /*13a0*/  SEL R13, RZ, 0x4, P5 ;  /* 0x00000004ff0d7807 */ /* 0x000fe40002800000 */
[----:B------:R-:W-:-:S02]  /*13b0*/  SEL R21, RZ, 0x1fffe, P6 ;  /* 0x0001fffeff157807 */ /* 0x000fc40003000000 */
[----:B------:R-:W-:Y:S02]  /*13c0*/  ISETP.GT.U32.AND P5, PT, R161, R132, PT ;  /* 0x00000084a100720c */ /* 0x000fe40003fa4070 */
[----:B------:R-:W-:Y:S01]  /*13d0*/  ISETP.GE.U32.AND P6, PT, R18, 0x7fffffc4, PT ;  /* 0x7fffffc41200780c */ /* 0x000fe20003fc6070 */
[----:B------:R-:W-:Y:S01]  /*13e0*/  IMAD.IADD R20, R20, 0x1, R21 ;  /* 0x0000000114147824 */ /* 0x000fe200078e0215 */
[----:B------:R-:W-:Y:S02]  /*13f0*/  SEL R18, RZ, 0x4, P2 ;  /* 0x00000004ff127807 */ /* 0x000fe40001000000 */
[----:B------:R-:W-:Y:S02]  /*1400*/  ISETP.GE.U32.AND P2, PT, R5, 0x7fffffc1, PT ;  /* 0x7fffffc10500780c */ /* 0x000fe40003f46070 */
[----:B------:R-:W-:Y:S02]  /*1410*/  SEL R23, RZ, 0x1fffe, P1 ;  /* 0x0001fffeff177807 */ /* 0x000fe40000800000 */
[----:B------:R-:W-:-:S02]  /*1420*/  SEL R22, RZ, 0x1, P2 ;  /* 0x00000001ff167807 */ /* 0x000fc40001000000 */
[----:B------:R-:W-:Y:S01]  /*1430*/  SEL R19, RZ, 0x7fff8, P0 ;  /* 0x0007fff8ff137807 */ /* 0x000fe20000000000 */
[----:B------:R-:W-:Y:S01]  /*1440*/  @!P5 IMAD.IADD R132, R132, 0x1, -R161 ;  /* 0x000000018484d824 */ /* 0x000fe200078e0aa1 */
[C---:B------:R-:W-:Y:S01]  /*1450*/  ISETP.GT.U32.AND P0, PT, R161.reuse, R138, PT ;  /* 0x0000008aa100720c */ /* 0x040fe20003f04070 */
[----:B------:R-:W-:Y:S01]  /*1460*/  IMAD.IADD R23, R22, 0x1, R23 ;  /* 0x0000000116177824 */ /* 0x000fe200078e0217 */
[----:B------:R-:W-:Y:S02]  /*1470*/  SEL R22, RZ, 0x7fff8, P6 ;  /* 0x0007fff8ff167807 */ /* 0x000fe40003000000 */
[C---:B------:R-:W-:Y:S02]  /*1480*/  ISETP.GT.U32.AND P6, PT, R161.reuse, R130, PT ;  /* 0x00000082a100720c */ /* 0x040fe40003fc4070 */
[C---:B------:R-:W-:Y:S02]  /*1490*/  ISETP.GT.U32.AND P5, PT, R161.reuse, R122, PT ;  /* 0x0000007aa100720c */ /* 0x040fe40003fa4070 */
[----:B------:R-:W-:-:S02]  /*14a0*/  ISETP.GT.U32.AND P1, PT, R161, R136, PT ;  /* 0x00000088a100720c */ /* 0x000fc40003f24070 */
[----:B------:R-:W-:Y:S02]  /*14b0*/  LOP3.LUT R16, R16, 0x3, RZ, 0xc0, !PT ;  /* 0x0000000310107812 */ /* 0x000fe400078ec0ff */
[----:B------:R-:W-:Y:S01]  /*14c0*/  LOP3.LUT R23, R23, 0x3, RZ, 0xc0, !PT ;  /* 0x0000000317177812 */ /* 0x000fe200078ec0ff */
[--C-:B------:R-:W-:Y:S01]  /*14d0*/  @!P0 IMAD.IADD R138, R138, 0x1, -R161.reuse ;  /* 0x000000018a8a8824 */ /* 0x100fe200078e0aa1 */
[----:B------:R-:W-:Y:S02]  /*14e0*/  LOP3.LUT R12, R12, 0x3, RZ, 0xc0, !PT ;  /* 0x000000030c0c7812 */ /* 0x000fe400078ec0ff */
[----:B------:R-:W-:Y:S01]  /*14f0*/  LOP3.LUT R20, R20, 0x3, RZ, 0xc0, !PT ;  /* 0x0000000314147812 */ /* 0x000fe200078ec0ff */
[--C-:B------:R-:W-:Y:S01]  /*1500*/  @!P6 IMAD.IADD R130, R130, 0x1, -R161.reuse ;  /* 0x000000018282e824 */ /* 0x100fe200078e0aa1 */
[----:B------:R-:W-:Y:S01]  /*1510*/  ISETP.GT.U32.AND P0, PT, R161, R134, PT ;  /* 0x00000086a100720c */ /* 0x000fe20003f04070 */
[--C-:B------:R-:W-:Y:S01]  /*1520*/  @!P5 IMAD.IADD R122, R122, 0x1, -R161.reuse ;  /* 0x000000017a7ad824 */ /* 0x100fe200078e0aa1 */
[----:B------:R-:W-:Y:S01]  /*1530*/  IADD3 R14, PT, PT, R16, R15, R14 ;  /* 0x0000000f100e7210 */ /* 0x000fe20007ffe00e */
[----:B------:R-:W-:Y:S01]  /*1540*/  @!P1 IMAD.IADD R136, R136, 0x1, -R161 ;  /* 0x0000000188889824 */ /* 0x000fe200078e0aa1 */
[----:B------:R-:W-:-:S02]  /*1550*/  IADD3 R13, PT, PT, R23, R22, R13 ;  /* 0x00000016170d7210 */ /* 0x000fc40007ffe00d */
[----:B------:R-:W-:Y:S02]  /*1560*/  ISETP.GE.AND P6, PT, R2, RZ, PT ;  /* 0x000000ff0200720c */ /* 0x000fe40003fc6270 */
[----:B------:R-:W-:Y:S02]  /*1570*/  ISETP.GE.AND P5, PT, R3, RZ, PT ;  /* 0x000000ff0300720c */ /* 0x000fe40003fa6270 */
[----:B------:R-:W-:Y:S01]  /*1580*/  IADD3 R10, PT, PT, R12, R11, R10 ;  /* 0x0000000b0c0a7210 */ /* 0x000fe20007ffe00a */
[----:B------:R-:W-:Y:S01]  /*1590*/  IMAD.SHL.U32 R11, R14, 0x100, RZ ;  /* 0x000001000e0b7824 */ /* 0x000fe200078e00ff */
[----:B------:R-:W-:Y:S01]  /*15a0*/  IADD3 R18, PT, PT, R20, R19, R18 ;  /* 0x0000001314127210 */ /* 0x000fe20007ffe012 */
[----:B------:R-:W-:Y:S01]  /*15b0*/  @!P0 IMAD.IADD R134, R134, 0x1, -R161 ;  /* 0x0000000186868824 */ /* 0x000fe200078e0aa1 */
[----:B------:R-:W-:Y:S02]  /*15c0*/  LOP3.LUT R13, R13, 0xf, RZ, 0xc0, !PT ;  /* 0x0000000f0d0d7812 */ /* 0x000fe400078ec0ff */
[----:B------:R-:W-:-:S02]  /*15d0*/  ISETP.GT.U32.AND P1, PT, R161, R165, PT ;  /* 0x000000a5a100720c */ /* 0x000fc40003f24070 */
[----:B------:R-:W-:Y:S01]  /*15e0*/  LOP3.LUT R11, R11, 0xf00, RZ, 0xe2, !PT ;  /* 0x00000f000b0b7812 */ /* 0x000fe200078ee2ff */
[----:B------:R-:W-:Y:S01]  /*15f0*/  IMAD R13, R18, 0x10, R13 ;  /* 0x00000010120d7824 */ /* 0x000fe200078e020d */
[----:B------:R-:W-:Y:S01]  /*1600*/  ISETP.GE.AND P0, PT, R7, RZ, PT ;  /* 0x000000ff0700720c */ /* 0x000fe20003f06270 */
[----:B------:R-:W-:Y:S01]  /*1610*/  @!P6 IMAD.MOV R6, RZ, RZ, -R6 ;  /* 0x000000ffff06e224 */ /* 0x000fe200078e0a06 */
[----:B------:R-:W-:Y:S01]  /*1620*/  ISETP.NE.AND P6, PT, R118, RZ, PT ;  /* 0x000000ff7600720c */ /* 0x000fe20003fc5270 */
[----:B------:R-:W-:Y:S01]  /*1630*/  @!P5 IMAD.MOV R8, RZ, RZ, -R8 ;  /* 0x000000ffff08d224 */ /* 0x000fe200078e0a08 */
[----:B------:R-:W-:Y:S01]  /*1640*/  LOP3.LUT R13, R13, 0xff, RZ, 0xc0, !PT ;  /* 0x000000ff0d0d7812 */ /* 0x000fe200078ec0ff */
[----:B------:R-:W-:Y:S01]  /*1650*/  IMAD R10, R10, 0x1000, R11 ;  /* 0x000010000a0a7824 */ /* 0x000fe200078e020b */
[----:B------:R-:W-:Y:S02]  /*1660*/  LOP3.LUT R7, RZ, R118, RZ, 0x33, !PT ;  /* 0x00000076ff077212 */ /* 0x000fe400078e33ff */
[----:B------:R-:W-:Y:S01]  /*1670*/  ISETP.GT.U32.AND P5, PT, R161, R164, PT ;  /* 0x000000a4a100720c */ /* 0x000fe20003fa4070 */
[----:B------:R-:W-:Y:S01]  /*1680*/  @!P1 IMAD.IADD R165, R165, 0x1, -R161 ;  /* 0x00000001a5a59824 */ /* 0x000fe200078e0aa1 */
[----:B------:R-:W-:Y:S01]  /*1690*/  ISETP.NE.U32.AND P1, PT, R4, RZ, PT ;  /* 0x000000ff0400720c */ /* 0x000fe20003f25070 */
[----:B------:R-:W-:Y:S01]  /*16a0*/  IMAD.IADD R10, R10, 0x1, R13 ;  /* 0x000000010a0a7824 */ /* 0x000fe200078e020d */
[----:B------:R-:W-:-:S02]  /*16b0*/  SEL R9, R7, R6, !P6 ;  /* 0x0000000607097207 */ /* 0x000fc40007000000 */
[----:B------:R-:W-:Y:S01]  /*16c0*/  SEL R8, R7, R8, !P6 ;  /* 0x0000000807087207 */ /* 0x000fe20007000000 */
[----:B---34-:R-:W-:Y:S08]  /*16d0*/  BRA.U UP0, `(.L_x_5) ;  /* 0x0000000100187547 */ /* 0x018ff0000b800000 */
[----:B------:R-:W-:Y:S01]  /*16e0*/  ELECT P6, URZ, PT ;  /* 0x0000000000ff782f */ /* 0x000fe200038c0000 */
[----:B------:R-:W-:Y:S01]  /*16f0*/  IMAD.MOV.U32 R6, RZ, RZ, 0x1 ;  /* 0x00000001ff067424 */ /* 0x000fe200078e00ff */
[----:B------:R-:W-:Y:S01]  /*1700*/  UMOV UR6, 0x40 ;  /* 0x0000004000067882 */ /* 0x000fe20000000000 */
[----:B------:R-:W-:Y:S01]  /*1710*/  UVIRTCOUNT.DEALLOC.SMPOOL 0x80 ;  /* 0x000000800000784c */ /* 0x000fe20000000000 */
[----:B------:R-:W-:-:S09]  /*1720*/  ULEA UR6, UR5, UR6, 0x18 ;  /* 0x0000000605067291 */ /* 0x000fd2000f8ec0ff */
[----:B------:R0:W-:Y:S03]  /*1730*/  @P6 STS.U8 [UR6], R6 ;  /* 0x00000006ff006988 */ /* 0x0001e60008000006 */
.L_x_5:
[----:B------:R-:W-:Y:S01]  /*1740*/  STTM.x128 tmem[UR12], RZ ;  /* 0x000000ff000079ed */ /* 0x000fe200083c000c */
[----:B------:R-:W1:Y:S02]  /*1750*/  FENCE.VIEW.ASYNC.T ;  /* 0x00000000000073c6 */ /* 0x000e640000000200 */
[----:B-1----:R-:W-:Y:S01]  /*1760*/  VOTEU.ALL UP1, P1 ;  /* 0x0000000000ff7886 */ /* 0x002fe20000820000 */
[----:B------:R-:W-:Y:S01]  /*1770*/  @!P5 IMAD.IADD R164, R164, 0x1, -R161 ;  /* 0x00000001a4a4d824 */ /* 0x000fe200078e0aa1 */
[C---:B------:R-:W-:Y:S01]  /*1780*/  ISETP.GT.U32.AND P6, PT, R161.reuse, R120, PT ;  /* 0x00000078a100720c */ /* 0x040fe20003fc4070 */
[----:B------:R-:W-:Y:S01]  /*1790*/  VOTEU.ALL UP2, P1 ;  /* 0x0000000000ff7886 */ /* 0x000fe20000840000 */
[----:B------:R-:W-:Y:S01]  /*17a0*/  ISETP.GT.U32.AND P5, PT, R161, R124, PT ;  /* 0x0000007ca100720c */ /* 0x000fe20003fa4070 */
[----:B------:R-:W1:Y:S01]  /*17b0*/  LDCU.64 UR14, c[0x0][0x3a8] ;  /* 0x00007500ff0e77ac */ /* 0x000e620008000a00 */
[----:B------:R-:W-:-:S04]  /*17c0*/  @!UP1 UIADD3 UR20, UPT, UPT, -UR4, 0x100000, URZ ;  /* 0x0010000004149890 */ /* 0x000fc8000fffe1ff */
[----:B------:R-:W-:Y:S02]  /*17d0*/  @!UP1 USHF.L.U32 UR21, UR20, 0xb, URZ ;  /* 0x0000000b14159899 */ /* 0x000fe400080006ff */
[----:B------:R-:W-:Y:S01]  /*17e0*/  @!UP1 USHF.L.U32 UR20, UR20, 0x1, URZ ;  /* 0x0000000114149899 */ /* 0x000fe200080006ff */
[----:B------:R-:W-:Y:S01]  /*17f0*/  BAR.SYNC.DEFER_BLOCKING 0x0 ;  /* 0x0000000000007b1d */ /* 0x000fe20000010000 */
[----:B------:R-:W-:Y:S01]  /*1800*/  IMAD R7, R9, UR9, RZ ;  /* 0x0000000909077c24 */ /* 0x000fe2000f8e02ff */
[----:B------:R-:W-:Y:S01]  /*1810*/  PRMT R232, RZ, 0x7610, R232 ;  /* 0x00007610ffe87816 */ /* 0x000fe200000000e8 */
[----:B------:R-:W-:Y:S01]  /*1820*/  IMAD R9, R8, UR9, RZ ;  /* 0x0000000908097c24 */ /* 0x000fe2000f8e02ff */
[----:B------:R-:W-:Y:S01]  /*1830*/  PRMT R171, RZ, 0x7610, R171 ;  /* 0x00007610ffab7816 */ /* 0x000fe200000000ab */
[--C-:B------:R-:W-:Y:S01]  /*1840*/  @!P6 IMAD.IADD R120, R120, 0x1, -R161.reuse ;  /* 0x000000017878e824 */ /* 0x100fe200078e0aa1 */
[----:B0-----:R-:W-:Y:S01]  /*1850*/  IADD3 R6, P6, PT, R7, UR16, RZ ;  /* 0x0000001007067c10 */ /* 0x001fe2000ffde0ff */
[----:B------:R-:W-:Y:S01]  /*1860*/  @!P5 IMAD.IADD R124, R124, 0x1, -R161 ;  /* 0x000000017c7cd824 */ /* 0x000fe200078e0aa1 */
[----:B------:R-:W-:-:S02]  /*1870*/  IADD3 R8, P5, PT, R9, UR16, RZ ;  /* 0x0000001009087c10 */ /* 0x000fc4000ffbe0ff */
[----:B------:R-:W-:Y:S02]  /*1880*/  LOP3.LUT R156, R10, 0xffff, RZ, 0xc0, !PT ;  /* 0x0000ffff0a9c7812 */ /* 0x000fe400078ec0ff */
[----:B------:R-:W-:Y:S01]  /*1890*/  PRMT R244, RZ, 0x7610, R244 ;  /* 0x00007610fff47816 */ /* 0x000fe200000000f4 */
[----:B-1----:R-:W-:Y:S01]  /*18a0*/  USHF.L.U32 UR5, UR14, 0x3, URZ ;  /* 0x000000030e057899 */ /* 0x002fe200080006ff */
[----:B------:R-:W-:Y:S02]  /*18b0*/  LEA.HI.X.SX32 R7, R7, UR17, 0x1, P6 ;  /* 0x0000001107077c11 */ /* 0x000fe4000b0f0eff */
[----:B------:R-:W-:Y:S02]  /*18c0*/  PRMT R242, RZ, 0x7610, R242 ;  /* 0x00007610fff27816 */ /* 0x000fe400000000f2 */
[----:B------:R-:W-:Y:S02]  /*18d0*/  PRMT R240, RZ, 0x7610, R240 ;  /* 0x00007610fff07816 */ /* 0x000fe400000000f0 */
[----:B------:R-:W-:Y:S01]  /*18e0*/  PRMT R238, RZ, 0x7610, R238 ;  /* 0x00007610ffee7816 */ /* 0x000fe200000000ee */
[----:B------:R-:W0:Y:S02]  /*18f0*/  FENCE.VIEW.ASYNC.S ;  /* 0x00000000000073c6 */ /* 0x000e240000000000 */
[----:B0-----:R0:W1:Y:S02]  /*1900*/  @!UP2 SYNCS.EXCH.64 URZ, [UR8], UR20 ;  /* 0x0000001408ffa5b2 */ /* 0x0010640008000100 */
[----:B-1----:R-:W-:Y:S01]  /*1910*/  BAR.SYNC.DEFER_BLOCKING 0x0 ;  /* 0x0000000000007b1d */ /* 0x002fe20000010000 */
[----:B------:R-:W-:-:S02]  /*1920*/  ISETP.GT.U32.AND P6, PT, R161, R123, PT ;  /* 0x0000007ba100720c */ /* 0x000fc40003fc4070 */
[----:B------:R-:W-:Y:S02]  /*1930*/  LEA.HI.X.SX32 R9, R9, UR17, 0x1, P5 ;  /* 0x0000001109097c11 */ /* 0x000fe4000a8f0eff */
[----:B------:R-:W-:Y:S01]  /*1940*/  ISETP.GT.U32.AND P5, PT, R161, R125, PT ;  /* 0x0000007da100720c */ /* 0x000fe20003fa4070 */
[----:B------:R-:W-:Y:S01]  /*1950*/  USHF.R.S32.HI UR6, URZ, 0x1f, UR5 ;  /* 0x0000001fff067899 */ /* 0x000fe20008011405 */
[C---:B------:R-:W-:Y:S01]  /*1960*/  VIADD R22, R121.reuse, 0xfffffffe ;  /* 0xfffffffe79167836 */ /* 0x040fe20000000000 */
[----:B------:R-:W-:Y:S02]  /*1970*/  PRMT R236, RZ, 0x7610, R236 ;  /* 0x00007610ffec7816 */ /* 0x000fe400000000ec */
[----:B------:R-:W-:Y:S01]  /*1980*/  PRMT R234, RZ, 0x7610, R234 ;  /* 0x00007610ffea7816 */ /* 0x000fe200000000ea */
[----:B------:R-:W-:Y:S01]  /*1990*/  VIADD R26, R121, 0xfffffff6 ;  /* 0xfffffff6791a7836 */ /* 0x000fe20000000000 */
[----:B------:R-:W-:Y:S02]  /*19a0*/  PRMT R172, RZ, 0x7610, R172 ;  /* 0x00007610ffac7816 */ /* 0x000fe400000000ac */
[----:B------:R-:W-:Y:S01]  /*19b0*/  PRMT R220, RZ, 0x7610, R220 ;  /* 0x00007610ffdc7816 */ /* 0x000fe200000000dc */
[----:B------:R-:W-:Y:S01]  /*19c0*/  @!P6 IMAD.IADD R123, R123, 0x1, -R161 ;  /* 0x000000017b7be824 */ /* 0x000fe200078e0aa1 */
[----:B------:R-:W-:-:S02]  /*19d0*/  IADD3 R10, P6, PT, R6, UR5, RZ ;  /* 0x00000005060a7c10 */ /* 0x000fc4000ffde0ff */
[----:B------:R-:W-:Y:S01]  /*19e0*/  PRMT R222, RZ, 0x7610, R222 ;  /* 0x00007610ffde7816 */ /* 0x000fe200000000de */
[--C-:B------:R-:W-:Y:S01]  /*19f0*/  @!P5 IMAD.IADD R125, R125, 0x1, -R161.reuse ;  /* 0x000000017d7dd824 */ /* 0x100fe200078e0aa1 */
[----:B------:R-:W-:Y:S02]  /*1a00*/  ISETP.GT.U32.AND P5, PT, R161, R129, PT ;  /* 0x00000081a100720c */ /* 0x000fe40003fa4070 */
[----:B------:R-:W-:Y:S02]  /*1a10*/  PRMT R224, RZ, 0x7610, R224 ;  /* 0x00007610ffe07816 */ /* 0x000fe400000000e0 */
[----:B------:R-:W-:Y:S01]  /*1a20*/  PRMT R226, RZ, 0x7610, R226 ;  /* 0x00007610ffe27816 */ /* 0x000fe200000000e2 */
[----:B------:R-:W2:Y:S01]  /*1a30*/  @!P3 LDG.E.U8 R232, desc[UR24][R6.64] ;  /* 0x0000001806e8b981 */ /* 0x000ea2000c1e1100 */
[----:B------:R-:W-:Y:S02]  /*1a40*/  IADD3.X R11, PT, PT, R7, UR6, RZ, P6, !PT ;  /* 0x00000006070b7c10 */ /* 0x000fe4000b7fe4ff */
[----:B------:R-:W-:Y:S01]  /*1a50*/  PRMT R228, RZ, 0x7610, R228 ;  /* 0x00007610ffe47816 */ /* 0x000fe200000000e4 */
[----:B------:R-:W3:Y:S01]  /*1a60*/  @!P3 LDG.E.U8 R171, desc[UR24][R8.64] ;  /* 0x0000001808abb981 */ /* 0x000ee2000c1e1100 */
[----:B------:R-:W-:Y:S01]  /*1a70*/  IADD3 R12, P3, PT, R8, UR5, RZ ;  /* 0x00000005080c7c10 */ /* 0x000fe2000ff7e0ff */
[----:B------:R-:W-:Y:S01]  /*1a80*/  VIADD R36, R121, 0xfffffffd ;  /* 0xfffffffd79247836 */ /* 0x000fe20000000000 */
[----:B------:R-:W-:Y:S01]  /*1a90*/  ISETP.GT.U32.AND P6, PT, R161, R141, PT ;  /* 0x0000008da100720c */ /* 0x000fe20003fc4070 */
[----:B------:R-:W-:Y:S01]  /*1aa0*/  USHF.L.U32 UR5, UR14, 0x4, URZ ;  /* 0x000000040e057899 */ /* 0x000fe200080006ff */
[----:B------:R-:W-:Y:S01]  /*1ab0*/  IADD3.X R13, PT, PT, R9, UR6, RZ, P3, !PT ;  /* 0x00000006090d7c10 */ /* 0x000fe20009ffe4ff */
[----:B------:R-:W4:Y:S01]  /*1ac0*/  @!P4 LDG.E.U8 R244, desc[UR24][R10.64] ;  /* 0x000000180af4c981 */ /* 0x000f22000c1e1100 */
[----:B------:R-:W-:Y:S01]  /*1ad0*/  SHF.R.U32.HI R14, RZ, 0xf, R156 ;  /* 0x0000000fff0e7819 */ /* 0x000fe2000001169c */
[----:B------:R-:W-:Y:S01]  /*1ae0*/  USHF.R.S32.HI UR6, URZ, 0x1f, UR5 ;  /* 0x0000001fff067899 */ /* 0x000fe20008011405 */
[----:B------:R-:W-:Y:S01]  /*1af0*/  @!P5 IMAD.IADD R129, R129, 0x1, -R161 ;  /* 0x000000018181d824 */ /* 0x000fe200078e0aa1 */
[----:B------:R-:W5:Y:S01]  /*1b00*/  @!P4 LDG.E.U8 R242, desc[UR24][R12.64] ;  /* 0x000000180cf2c981 */ /* 0x000f62000c1e1100 */
[----:B------:R-:W-:-:S02]  /*1b10*/  LOP3.LUT P3, RZ, R14, 0x1, RZ, 0xc0, !PT ;  /* 0x000000010eff7812 */ /* 0x000fc4000786c0ff */
[----:B------:R-:W-:Y:S02]  /*1b20*/  PRMT R230, RZ, 0x7610, R230 ;  /* 0x00007610ffe67816 */ /* 0x000fe400000000e6 */
[----:B------:R-:W-:Y:S01]  /*1b30*/  PRMT R173, RZ, 0x7610, R173 ;  /* 0x00007610ffad7816 */ /* 0x000fe200000000ad */
[----:B------:R-:W-:Y:S01]  /*1b40*/  VIADD R39, R121, 0xfffffff5 ;  /* 0xfffffff579277836 */ /* 0x000fe20000000000 */
[----:B------:R-:W-:Y:S02]  /*1b50*/  IADD3 R14, P5, PT, R6, UR5, RZ ;  /* 0x00000005060e7c10 */ /* 0x000fe4000ffbe0ff */
[----:B------:R-:W-:Y:S02]  /*1b60*/  PRMT R212, RZ, 0x7610, R212 ;  /* 0x00007610ffd47816 */ /* 0x000fe400000000d4 */
[----:B------:R-:W-:Y:S02]  /*1b70*/  PRMT R214, RZ, 0x7610, R214 ;  /* 0x00007610ffd67816 */ /* 0x000fe400000000d6 */
[----:B------:R-:W-:-:S02]  /*1b80*/  PRMT R216, RZ, 0x7610, R216 ;  /* 0x00007610ffd87816 */ /* 0x000fc400000000d8 */
[----:B------:R-:W-:Y:S02]  /*1b90*/  PRMT R218, RZ, 0x7610, R218 ;  /* 0x00007610ffda7816 */ /* 0x000fe400000000da */
[----:B------:R-:W-:Y:S02]  /*1ba0*/  PRMT R174, RZ, 0x7610, R174 ;  /* 0x00007610ffae7816 */ /* 0x000fe400000000ae */
[----:B------:R-:W-:Y:S01]  /*1bb0*/  PRMT R206, RZ, 0x7610, R206 ;  /* 0x00007610ffce7816 */ /* 0x000fe200000000ce */
[----:B------:R-:W-:Y:S01]  /*1bc0*/  VIADD R51, R121, 0xfffffffc ;  /* 0xfffffffc79337836 */ /* 0x000fe20000000000 */
[----:B------:R-:W-:Y:S01]  /*1bd0*/  ISETP.GT.U32.AND P4, PT, R161, R96, PT ;  /* 0x00000060a100720c */ /* 0x000fe20003f84070 */
[----:B------:R-:W-:Y:S01]  /*1be0*/  @!P6 IMAD.IADD R141, R141, 0x1, -R161 ;  /* 0x000000018d8de824 */ /* 0x000fe200078e0aa1 */
[----:B------:R-:W-:Y:S02]  /*1bf0*/  IADD3 R16, P6, PT, R8, UR5, RZ ;  /* 0x0000000508107c10 */ /* 0x000fe4000ffde0ff */
[----:B------:R-:W-:-:S02]  /*1c00*/  PRMT R208, RZ, 0x7610, R208 ;  /* 0x00007610ffd07816 */ /* 0x000fc400000000d0 */
[----:B------:R-:W-:Y:S01]  /*1c10*/  PRMT R210, RZ, 0x7610, R210 ;  /* 0x00007610ffd27816 */ /* 0x000fe200000000d2 */
[----:B------:R-:W-:Y:S01]  /*1c20*/  VIADD R58, R121, 0xfffffff4 ;  /* 0xfffffff4793a7836 */ /* 0x000fe20000000000 */
[----:B------:R-:W-:Y:S02]  /*1c30*/  IADD3.X R15, PT, PT, R7, UR6, RZ, P5, !PT ;  /* 0x00000006070f7c10 */ /* 0x000fe4000affe4ff */
[----:B------:R-:W-:Y:S02]  /*1c40*/  PRMT R245, RZ, 0x7610, R245 ;  /* 0x00007610fff57816 */ /* 0x000fe400000000f5 */
[----:B------:R-:W-:Y:S01]  /*1c50*/  PRMT R247, RZ, 0x7610, R247 ;  /* 0x00007610fff77816 */ /* 0x000fe200000000f7 */
[----:B------:R-:W-:Y:S01]  /*1c60*/  UIMAD UR5, UR14, 0x18, URZ ;  /* 0x000000180e0578a4 */ /* 0x000fe2000f8e02ff */
[----:B------:R-:W-:Y:S01]  /*1c70*/  ISETP.GT.U32.AND P5, PT, R161, R143, PT ;  /* 0x0000008fa100720c */ /* 0x000fe20003fa4070 */
[----:B------:R-:W2:Y:S01]  /*1c80*/  @P3 LDG.E.U8 R240, desc[UR24][R14.64] ;  /* 0x000000180ef03981 */ /* 0x000ea2000c1e1100 */
[----:B------:R-:W-:-:S02]  /*1c90*/  IADD3.X R17, PT, PT, R9, UR6, RZ, P6, !PT ;  /* 0x0000000609117c10 */ /* 0x000fc4000b7fe4ff */
[----:B------:R-:W-:Y:S02]  /*1ca0*/  PRMT R249, RZ, 0x7610, R249 ;  /* 0x00007610fff97816 */ /* 0x000fe400000000f9 */
[----:B------:R-:W-:Y:S02]  /*1cb0*/  PRMT R251, RZ, 0x7610, R251 ;  /* 0x00007610fffb7816 */ /* 0x000fe400000000fb */
[----:B------:R-:W-:Y:S02]  /*1cc0*/  PRMT R175, RZ, 0x7610, R175 ;  /* 0x00007610ffaf7816 */ /* 0x000fe400000000af */
[----:B------:R-:W-:Y:S01]  /*1cd0*/  PRMT R237, RZ, 0x7610, R237 ;  /* 0x00007610ffed7816 */ /* 0x000fe200000000ed */
[----:B------:R-:W-:Y:S01]  /*1ce0*/  VIADD R70, R121, 0xfffffffb ;  /* 0xfffffffb79467836 */ /* 0x000fe20000000000 */
[----:B------:R-:W-:Y:S01]  /*1cf0*/  SHF.R.U32.HI R18, RZ, 0x7, R156 ;  /* 0x00000007ff127819 */ /* 0x000fe2000001169c */
[----:B------:R-:W-:Y:S01]  /*1d00*/  USHF.R.S32.HI UR6, URZ, 0x1f, UR5 ;  /* 0x0000001fff067899 */ /* 0x000fe20008011405 */
[----:B------:R-:W2:Y:S01]  /*1d10*/  @P3 LDG.E.U8 R238, desc[UR24][R16.64] ;  /* 0x0000001810ee3981 */ /* 0x000ea2000c1e1100 */
[----:B------:R-:W-:Y:S01]  /*1d20*/  @!P4 IMAD.IADD R96, R96, 0x1, -R161 ;  /* 0x000000016060c824 */ /* 0x000fe200078e0aa1 */
        /* <DEDUP_REMOVED lines=14> */
[----:B------:R-:W-:Y:S02]  /*1e10*/  IADD3.X R19, PT, PT, R7, UR6, RZ, P3, !PT ;  /* 0x0000000607137c10 */ /* 0x000fe40009ffe4ff */
[----:B------:R-:W-:-:S02]  /*1e20*/  PRMT R194, RZ, 0x7610, R194 ;  /* 0x00007610ffc27816 */ /* 0x000fc400000000c2 */
[----:B------:R-:W-:Y:S01]  /*1e30*/  PRMT R196, RZ, 0x7610, R196 ;  /* 0x00007610ffc47816 */ /* 0x000fe200000000c4 */
[----:B------:R-:W2:Y:S01]  /*1e40*/  @P6 LDG.E.U8 R236, desc[UR24][R18.64] ;  /* 0x0000001812ec6981 */ /* 0x000ea2000c1e1100 */
[----:B------:R-:W-:Y:S01]  /*1e50*/  IADD3 R20, P5, PT, R8, UR5, RZ ;  /* 0x0000000508147c10 */ /* 0x000fe2000ffbe0ff */
[----:B------:R-:W-:Y:S01]  /*1e60*/  VIADD R87, R121, 0xfffffff2 ;  /* 0xfffffff279577836 */ /* 0x000fe20000000000 */
[----:B------:R-:W-:Y:S02]  /*1e70*/  ISETP.GT.U32.AND P3, PT, R161, R136, PT ;  /* 0x00000088a100720c */ /* 0x000fe40003f64070 */
[----:B------:R-:W-:Y:S02]  /*1e80*/  PRMT R229, RZ, 0x7610, R229 ;  /* 0x00007610ffe57816 */ /* 0x000fe400000000e5 */
[----:B------:R-:W-:Y:S02]  /*1e90*/  PRMT R231, RZ, 0x7610, R231 ;  /* 0x00007610ffe77816 */ /* 0x000fe400000000e7 */
[----:B------:R-:W-:-:S02]  /*1ea0*/  PRMT R233, RZ, 0x7610, R233 ;  /* 0x00007610ffe97816 */ /* 0x000fc400000000e9 */
[----:B------:R-:W-:Y:S02]  /*1eb0*/  PRMT R235, RZ, 0x7610, R235 ;  /* 0x00007610ffeb7816 */ /* 0x000fe400000000eb */
[----:B------:R-:W-:Y:S02]  /*1ec0*/  PRMT R127, RZ, 0x7610, R127 ;  /* 0x00007610ff7f7816 */ /* 0x000fe4000000007f */
[----:B------:R-:W-:Y:S01]  /*1ed0*/  PRMT R177, RZ, 0x7610, R177 ;  /* 0x00007610ffb17816 */ /* 0x000fe200000000b1 */
[----:B------:R-:W-:Y:S01]  /*1ee0*/  VIADD R99, R121, 0xfffffff9 ;  /* 0xfffffff979637836 */ /* 0x000fe20000000000 */
[----:B------:R-:W-:Y:S01]  /*1ef0*/  IADD3.X R21, PT, PT, R9, UR6, RZ, P5, !PT ;  /* 0x0000000609157c10 */ /* 0x000fe2000affe4ff */
[----:B------:R-:W-:Y:S01]  /*1f00*/  USHF.R.S32.HI UR5, URZ, 0x1f, UR14 ;  /* 0x0000001fff057899 */ /* 0x000fe2000801140e */
[----:B------:R-:W-:Y:S01]  /*1f10*/  ISETP.GE.U32.AND P5, PT, R22, 0x7fffffdf, PT ;  /* 0x7fffffdf1600780c */ /* 0x000fe20003fa6070 */
[--C-:B------:R-:W-:Y:S01]  /*1f20*/  @!P4 IMAD.IADD R138, R138, 0x1, -R161.reuse ;  /* 0x000000018a8ac824 */ /* 0x100fe200078e0aa1 */
[----:B------:R-:W-:Y:S01]  /*1f30*/  IADD3 R22, P4, PT, R6, UR14, RZ ;  /* 0x0000000e06167c10 */ /* 0x000fe2000ff9e0ff */
[----:B------:R-:W2:Y:S01]  /*1f40*/  @P6 LDG.E.U8 R234, desc[UR24][R20.64] ;  /* 0x0000001814ea6981 */ /* 0x000ea2000c1e1100 */
[----:B------:R-:W-:Y:S01]  /*1f50*/  IADD3 R24, P6, PT, R8, UR14, RZ ;  /* 0x0000000e08187c10 */ /* 0x000fe2000ffde0ff */
[----:B------:R-:W-:Y:S01]  /*1f60*/  @!P3 IMAD.IADD R136, R136, 0x1, -R161 ;  /* 0x000000018888b824 */ /* 0x000fe200078e0aa1 */
[----:B------:R-:W-:-:S02]  /*1f70*/  IADD3.X R23, PT, PT, R7, UR5, RZ, P4, !PT ;  /* 0x0000000507177c10 */ /* 0x000fc4000a7fe4ff */
[----:B------:R-:W-:Y:S02]  /*1f80*/  PRMT R179, RZ, 0x7610, R179 ;  /* 0x00007610ffb37816 */ /* 0x000fe400000000b3 */
[----:B------:R-:W-:Y:S01]  /*1f90*/  PRMT R181, RZ, 0x7610, R181 ;  /* 0x00007610ffb57816 */ /* 0x000fe200000000b5 */
[----:B------:R-:W-:Y:S01]  /*1fa0*/  VIADD R106, R121, 0xfffffff1 ;  /* 0xfffffff1796a7836 */ /* 0x000fe20000000000 */
[C---:B------:R-:W-:Y:S01]  /*1fb0*/  ISETP.GT.U32.AND P3, PT, R161.reuse, R132, PT ;  /* 0x00000084a100720c */ /* 0x040fe20003f64070 */
[----:B------:R-:W2:Y:S01]  /*1fc0*/  @!P5 LDG.E.U8 R172, desc[UR24][R22.64] ;  /* 0x0000001816acd981 */ /* 0x000ea2000c1e1100 */
[----:B------:R-:W-:Y:S01]  /*1fd0*/  ISETP.GT.U32.AND P4, PT, R161, R130, PT ;  /* 0x00000082a100720c */ /* 0x000fe20003f84070 */
[----:B------:R-:W1:Y:S01]  /*1fe0*/  LDCU UR16, c[0x0][0x3b0] ;  /* 0x00007600ff1077ac */ /* 0x000e620008000800 */
[----:B------:R-:W-:Y:S01]  /*1ff0*/  IADD3.X R25, PT, PT, R9, UR5, RZ, P6, !PT ;  /* 0x0000000509197c10 */ /* 0x000fe2000b7fe4ff */
[----:B------:R-:W-:Y:S01]  /*2000*/  UIMAD UR5, UR14, 0x9, URZ ;  /* 0x000000090e0578a4 */ /* 0x000fe2000f8e02ff */
[----:B------:R-:W-:-:S03]  /*2010*/  ISETP.GE.U32.AND P6, PT, R26, 0x7fffffd7, PT ;  /* 0x7fffffd71a00780c */ /* 0x000fc60003fc6070 */
[----:B------:R-:W2:Y:S01]  /*2020*/  @!P5 LDG.E.U8 R220, desc[UR24][R24.64] ;  /* 0x0000001818dcd981 */ /* 0x000ea2000c1e1100 */
[----:B------:R-:W-:Y:S02]  /*2030*/  USHF.R.S32.HI UR6, URZ, 0x1f, UR5 ;  /* 0x0000001fff067899 */ /* 0x000fe40008011405 */
[----:B------:R-:W-:Y:S01]  /*2040*/  IADD3 R26, P5, PT, R6, UR5, RZ ;  /* 0x00000005061a7c10 */ /* 0x000fe2000ffbe0ff */
[----:B------:R-:W-:-:S03]  /*2050*/  @!P3 IMAD.IADD R132, R132, 0x1, -R161 ;  /* 0x000000018484b824 */ /* 0x000fc600078e0aa1 */
[----:B------:R-:W-:Y:S01]  /*2060*/  IADD3.X R27, PT, PT, R7, UR6, RZ, P5, !PT ;  /* 0x00000006071b7c10 */ /* 0x000fe2000affe4ff */
[----:B------:R-:W-:Y:S01]  /*2070*/  @!P4 IMAD.IADD R130, R130, 0x1, -R161 ;  /* 0x000000018282c824 */ /* 0x000fe200078e0aa1 */
[C---:B------:R-:W-:Y:S02]  /*2080*/  ISETP.GT.U32.AND P5, PT, R161.reuse, R122, PT ;  /* 0x0000007aa100720c */ /* 0x040fe40003fa4070 */
[----:B------:R-:W-:Y:S01]  /*2090*/  ISETP.GT.U32.AND P4, PT, R161, R134, PT ;  /* 0x00000086a100720c */ /* 0x000fe20003f84070 */
[----:B------:R-:W2:Y:S01]  /*20a0*/  @!P6 LDG.E.U8 R222, desc[UR24][R26.64] ;  /* 0x000000181adee981 */ /* 0x000ea2000c1e1100 */
[----:B------:R-:W-:Y:S01]  /*20b0*/  IADD3 R28, P3, PT, R8, UR5, RZ ;  /* 0x00000005081c7c10 */ /* 0x000fe2000ff7e0ff */
[----:B------:R-:W-:Y:S01]  /*20c0*/  UIMAD UR5, UR14, 0x11, URZ ;  /* 0x000000110e0578a4 */ /* 0x000fe2000f8e02ff */
[----:B------:R-:W-:Y:S02]  /*20d0*/  SHF.R.U32.HI R30, RZ, 0xe, R156 ;  /* 0x0000000eff1e7819 */ /* 0x000fe4000001169c */
[----:B------:R-:W-:Y:S01]  /*20e0*/  IADD3.X R29, PT, PT, R9, UR6, RZ, P3, !PT ;  /* 0x00000006091d7c10 */ /* 0x000fe20009ffe4ff */
[----:B------:R-:W-:Y:S01]  /*20f0*/  USHF.R.S32.HI UR6, URZ, 0x1f, UR5 ;  /* 0x0000001fff067899 */ /* 0x000fe20008011405 */
[----:B------:R-:W-:-:S03]  /*2100*/  LOP3.LUT P3, RZ, R30, 0x1, RZ, 0xc0, !PT ;  /* 0x000000011eff7812 */ /* 0x000fc6000786c0ff */
[----:B------:R-:W2:Y:S01]  /*2110*/  @!P6 LDG.E.U8 R224, desc[UR24][R28.64] ;  /* 0x000000181ce0e981 */ /* 0x000ea2000c1e1100 */
[----:B------:R-:W-:Y:S01]  /*2120*/  IADD3 R30, P6, PT, R6, UR5, RZ ;  /* 0x00000005061e7c10 */ /* 0x000fe2000ffde0ff */
[--C-:B------:R-:W-:Y:S01]  /*2130*/  @!P5 IMAD.IADD R122, R122, 0x1, -R161.reuse ;  /* 0x000000017a7ad824 */ /* 0x100fe200078e0aa1 */
[----:B------:R-:W-:Y:S01]  /*2140*/  SHF.R.U32.HI R33, RZ, 0x6, R156 ;  /* 0x00000006ff217819 */ /* 0x000fe2000001169c */
[----:B------:R-:W-:Y:S01]  /*2150*/  @!P4 IMAD.IADD R134, R134, 0x1, -R161 ;  /* 0x000000018686c824 */ /* 0x000fe200078e0aa1 */
[----:B------:R-:W-:Y:S02]  /*2160*/  IADD3 R32, P5, PT, R8, UR5, RZ ;  /* 0x0000000508207c10 */ /* 0x000fe4000ffbe0ff */
[----:B------:R-:W-:Y:S02]  /*2170*/  ISETP.GT.U32.AND P4, PT, R161, R120, PT ;  /* 0x00000078a100720c */ /* 0x000fe40003f84070 */
[----:B------:R-:W-:Y:S02]  /*2180*/  IADD3.X R31, PT, PT, R7, UR6, RZ, P6, !PT ;  /* 0x00000006071f7c10 */ /* 0x000fe4000b7fe4ff */
[----:B------:R-:W-:-:S02]  /*2190*/  LOP3.LUT P6, RZ, R33, 0x1, RZ, 0xc0, !PT ;  /* 0x0000000121ff7812 */ /* 0x000fc400078cc0ff */
[----:B------:R-:W-:Y:S01]  /*21a0*/  IADD3.X R33, PT, PT, R9, UR6, RZ, P5, !PT ;  /* 0x0000000609217c10 */ /* 0x000fe2000affe4ff */
[----:B------:R-:W-:Y:S01]  /*21b0*/  UIMAD UR5, UR14, 0x19, URZ ;  /* 0x000000190e0578a4 */ /* 0x000fe2000f8e02ff */
[----:B------:R-:W-:Y:S01]  /*21c0*/  ISETP.GT.U32.AND P5, PT, R161, R124, PT ;  /* 0x0000007ca100720c */ /* 0x000fe20003fa4070 */
[----:B------:R-:W2:Y:S02]  /*21d0*/  @P3 LDG.E.U8 R226, desc[UR24][R30.64] ;  /* 0x000000181ee23981 */ /* 0x000ea4000c1e1100 */
[----:B------:R-:W-:Y:S02]  /*21e0*/  USHF.R.S32.HI UR6, URZ, 0x1f, UR5 ;  /* 0x0000001fff067899 */ /* 0x000fe40008011405 */
[----:B------:R-:W2:Y:S01]  /*21f0*/  @P3 LDG.E.U8 R228, desc[UR24][R32.64] ;  /* 0x0000001820e43981 */ /* 0x000ea2000c1e1100 */
[----:B------:R-:W-:Y:S01]  /*2200*/  IADD3 R34, P3, PT, R6, UR5, RZ ;  /* 0x0000000506227c10 */ /* 0x000fe2000ff7e0ff */
[----:B------:R-:W-:Y:S01]  /*2210*/  @!P4 IMAD.IADD R120, R120, 0x1, -R161 ;  /* 0x000000017878c824 */ /* 0x000fe200078e0aa1 */
[----:B------:R-:W-:-:S02]  /*2220*/  ISETP.GE.AND P4, PT, R35, RZ, PT ;  /* 0x000000ff2300720c */ /* 0x000fc40003f86270 */
[----:B------:R-:W-:Y:S02]  /*2230*/  IADD3.X R35, PT, PT, R7, UR6, RZ, P3, !PT ;  /* 0x0000000607237c10 */ /* 0x000fe40009ffe4ff */
[----:B------:R-:W-:Y:S01]  /*2240*/  ISETP.GE.U32.AND P3, PT, R36, 0x7fffffde, PT ;  /* 0x7fffffde2400780c */ /* 0x000fe20003f66070 */
[----:B------:R-:W-:Y:S01]  /*2250*/  @!P5 IMAD.IADD R124, R124, 0x1, -R161 ;  /* 0x000000017c7cd824 */ /* 0x000fe200078e0aa1 */
[----:B------:R-:W-:Y:S01]  /*2260*/  IADD3 R36, P5, PT, R8, UR5, RZ ;  /* 0x0000000508247c10 */ /* 0x000fe2000ffbe0ff */
[----:B------:R-:W-:Y:S01]  /*2270*/  USHF.L.U32 UR5, UR14, 0x1, URZ ;  /* 0x000000010e057899 */ /* 0x000fe200080006ff */
[----:B------:R-:W2:Y:S02]  /*2280*/  @P6 LDG.E.U8 R230, desc[UR24][R34.64] ;  /* 0x0000001822e66981 */ /* 0x000ea4000c1e1100 */
[----:B------:R-:W-:Y:S01]  /*2290*/  IADD3.X R37, PT, PT, R9, UR6, RZ, P5, !PT ;  /* 0x0000000609257c10 */ /* 0x000fe2000affe4ff */
[----:B------:R-:W-:Y:S02]  /*22a0*/  USHF.R.S32.HI UR6, URZ, 0x1f, UR5 ;  /* 0x0000001fff067899 */ /* 0x000fe40008011405 */
[----:B------:R-:W-:-:S02]  /*22b0*/  IADD3 R38, P5, PT, R6, UR5, RZ ;  /* 0x0000000506267c10 */ /* 0x000fc4000ffbe0ff */
[----:B------:R-:W2:Y:S01]  /*22c0*/  @P6 LDG.E.U8 R173, desc[UR24][R36.64] ;  /* 0x0000001824ad6981 */ /* 0x000ea2000c1e1100 */
[----:B------:R-:W-:Y:S02]  /*22d0*/  ISETP.GE.U32.AND P6, PT, R39, 0x7fffffd6, PT ;  /* 0x7fffffd62700780c */ /* 0x000fe40003fc6070 */
[----:B------:R-:W-:Y:S02]  /*22e0*/  IADD3.X R39, PT, PT, R7, UR6, RZ, P5, !PT ;  /* 0x0000000607277c10 */ /* 0x000fe4000affe4ff */
[----:B------:R-:W-:Y:S01]  /*22f0*/  IADD3 R40, P5, PT, R8, UR5, RZ ;  /* 0x0000000508287c10 */ /* 0x000fe2000ffbe0ff */
[----:B------:R-:W-:Y:S02]  /*2300*/  UIMAD UR5, UR14, 0xa, URZ ;  /* 0x0000000a0e0578a4 */ /* 0x000fe4000f8e02ff */
[----:B------:R-:W2:Y:S01]  /*2310*/  @!P3 LDG.E.U8 R212, desc[UR24][R38.64] ;  /* 0x0000001826d4b981 */ /* 0x000ea2000c1e1100 */
[----:B------:R-:W-:Y:S01]  /*2320*/  IADD3.X R41, PT, PT, R9, UR6, RZ, P5, !PT ;  /* 0x0000000609297c10 */ /* 0x000fe2000affe4ff */
[----:B------:R-:W-:-:S02]  /*2330*/  USHF.R.S32.HI UR6, URZ, 0x1f, UR5 ;  /* 0x0000001fff067899 */ /* 0x000fc40008011405 */
[----:B------:R-:W-:Y:S02]  /*2340*/  IADD3 R42, P5, PT, R6, UR5, RZ ;  /* 0x00000005062a7c10 */ /* 0x000fe4000ffbe0ff */
[----:B------:R-:W2:Y:S01]  /*2350*/  @!P3 LDG.E.U8 R214, desc[UR24][R40.64] ;  /* 0x0000001828d6b981 */ /* 0x000ea2000c1e1100 */
[----:B------:R-:W-:Y:S02]  /*2360*/  IADD3 R44, P3, PT, R8, UR5, RZ ;  /* 0x00000005082c7c10 */ /* 0x000fe4000ff7e0ff */
[----:B------:R-:W-:Y:S01]  /*2370*/  IADD3.X R43, PT, PT, R7, UR6, RZ, P5, !PT ;  /* 0x00000006072b7c10 */ /* 0x000fe2000affe4ff */
[----:B------:R-:W-:Y:S01]  /*2380*/  UIMAD UR5, UR14, 0x12, URZ ;  /* 0x000000120e0578a4 */ /* 0x000fe2000f8e02ff */
[----:B------:R-:W-:Y:S02]  /*2390*/  ISETP.GE.AND P5, PT, R45, RZ, PT ;  /* 0x000000ff2d00720c */ /* 0x000fe40003fa6270 */
[----:B------:R-:W-:Y:S02]  /*23a0*/  IADD3.X R45, PT, PT, R9, UR6, RZ, P3, !PT ;  /* 0x00000006092d7c10 */ /* 0x000fe40009ffe4ff */
[--C-:B------:R-:W-:Y:S01]  /*23b0*/  SHF.R.U32.HI R46, RZ, 0xd, R156.reuse ;  /* 0x0000000dff2e7819 */ /* 0x100fe2000001169c */
[----:B------:R-:W-:Y:S01]  /*23c0*/  USHF.R.S32.HI UR6, URZ, 0x1f, UR5 ;  /* 0x0000001fff067899 */ /* 0x000fe20008011405 */
[----:B------:R-:W2:Y:S01]  /*23d0*/  @!P6 LDG.E.U8 R216, desc[UR24][R42.64] ;  /* 0x000000182ad8e981 */ /* 0x000ea2000c1e1100 */
[----:B------:R-:W-:-:S02]  /*23e0*/  SHF.R.U32.HI R48, RZ, 0x5, R156 ;  /* 0x00000005ff307819 */ /* 0x000fc4000001169c */
[----:B------:R-:W-:Y:S01]  /*23f0*/  LOP3.LUT P3, RZ, R46, 0x1, RZ, 0xc0, !PT ;  /* 0x000000012eff7812 */ /* 0x000fe2000786c0ff */
[----:B------:R-:W2:Y:S01]  /*2400*/  @!P6 LDG.E.U8 R218, desc[UR24][R44.64] ;  /* 0x000000182cdae981 */ /* 0x000ea2000c1e1100 */
[----:B------:R-:W-:Y:S01]  /*2410*/  IADD3 R46, P6, PT, R6, UR5, RZ ;  /* 0x00000005062e7c10 */ /* 0x000fe2000ffde0ff */
[----:B------:R-:W-:Y:S01]  /*2420*/  @!P0 IMAD.MOV R123, RZ, RZ, -R123 ;  /* 0x000000ffff7b8224 */ /* 0x000fe200078e0a7b */
[----:B------:R-:W-:Y:S02]  /*2430*/  LOP3.LUT P0, RZ, R48, 0x1, RZ, 0xc0, !PT ;  /* 0x0000000130ff7812 */ /* 0x000fe4000780c0ff */
[----:B------:R-:W-:Y:S02]  /*2440*/  IADD3.X R47, PT, PT, R7, UR6, RZ, P6, !PT ;  /* 0x00000006072f7c10 */ /* 0x000fe4000b7fe4ff */
[----:B------:R-:W-:Y:S01]  /*2450*/  IADD3 R48, P6, PT, R8, UR5, RZ ;  /* 0x0000000508307c10 */ /* 0x000fe2000ffde0ff */
[----:B------:R-:W-:-:S03]  /*2460*/  UIMAD UR5, UR14, 0x1a, URZ ;  /* 0x0000001a0e0578a4 */ /* 0x000fc6000f8e02ff */
[----:B------:R-:W-:Y:S01]  /*2470*/  IADD3.X R49, PT, PT, R9, UR6, RZ, P6, !PT ;  /* 0x0000000609317c10 */ /* 0x000fe2000b7fe4ff */
[----:B------:R-:W-:Y:S01]  /*2480*/  USHF.R.S32.HI UR6, URZ, 0x1f, UR5 ;  /* 0x0000001fff067899 */ /* 0x000fe20008011405 */
[----:B------:R-:W2:Y:S01]  /*2490*/  @P3 LDG.E.U8 R174, desc[UR24][R46.64] ;  /* 0x000000182eae3981 */ /* 0x000ea2000c1e1100 */
[----:B------:R-:W-:-:S03]  /*24a0*/  IADD3 R50, P6, PT, R6, UR5, RZ ;  /* 0x0000000506327c10 */ /* 0x000fc6000ffde0ff */
[----:B------:R-:W2:Y:S01]  /*24b0*/  @P3 LDG.E.U8 R206, desc[UR24][R48.64] ;  /* 0x0000001830ce3981 */ /* 0x000ea2000c1e1100 */
[----:B------:R-:W-:Y:S02]  /*24c0*/  ISETP.GE.U32.AND P3, PT, R51, 0x7fffffdd, PT ;  /* 0x7fffffdd3300780c */ /* 0x000fe40003f66070 */
[----:B------:R-:W-:Y:S02]  /*24d0*/  IADD3.X R51, PT, PT, R7, UR6, RZ, P6, !PT ;  /* 0x0000000607337c10 */ /* 0x000fe4000b7fe4ff */
[----:B------:R-:W-:Y:S01]  /*24e0*/  IADD3 R52, P6, PT, R8, UR5, RZ ;  /* 0x0000000508347c10 */ /* 0x000fe2000ffde0ff */
[----:B------:R-:W-:Y:S02]  /*24f0*/  UIMAD UR5, UR14, 0x3, URZ ;  /* 0x000000030e0578a4 */ /* 0x000fe4000f8e02ff */
[----:B------:R-:W2:Y:S01]  /*2500*/  @P0 LDG.E.U8 R208, desc[UR24][R50.64] ;  /* 0x0000001832d00981 */ /* 0x000ea2000c1e1100 */
[----:B------:R-:W-:Y:S01]  /*2510*/  IADD3.X R53, PT, PT, R9, UR6, RZ, P6, !PT ;  /* 0x0000000609357c10 */ /* 0x000fe2000b7fe4ff */
[----:B------:R-:W-:-:S02]  /*2520*/  USHF.R.S32.HI UR6, URZ, 0x1f, UR5 ;  /* 0x0000001fff067899 */ /* 0x000fc40008011405 */
[----:B------:R-:W-:Y:S02]  /*2530*/  IADD3 R54, P6, PT, R6, UR5, RZ ;  /* 0x0000000506367c10 */ /* 0x000fe4000ffde0ff */
[----:B------:R-:W2:Y:S01]  /*2540*/  @P0 LDG.E.U8 R210, desc[UR24][R52.64] ;  /* 0x0000001834d20981 */ /* 0x000ea2000c1e1100 */
[----:B------:R-:W-:Y:S02]  /*2550*/  IADD3 R56, P0, PT, R8, UR5, RZ ;  /* 0x0000000508387c10 */ /* 0x000fe4000ff1e0ff */
[----:B------:R-:W-:Y:S01]  /*2560*/  IADD3.X R55, PT, PT, R7, UR6, RZ, P6, !PT ;  /* 0x0000000607377c10 */ /* 0x000fe2000b7fe4ff */
[----:B------:R-:W-:Y:S01]  /*2570*/  UIMAD UR5, UR14, 0xb, URZ ;  /* 0x0000000b0e0578a4 */ /* 0x000fe2000f8e02ff */
[----:B------:R-:W-:Y:S02]  /*2580*/  ISETP.GE.AND P6, PT, R57, RZ, PT ;  /* 0x000000ff3900720c */ /* 0x000fe40003fc6270 */
[----:B------:R-:W-:Y:S01]  /*2590*/  IADD3.X R57, PT, PT, R9, UR6, RZ, P0, !PT ;  /* 0x0000000609397c10 */ /* 0x000fe200087fe4ff */
[----:B------:R-:W-:Y:S01]  /*25a0*/  USHF.R.S32.HI UR6, URZ, 0x1f, UR5 ;  /* 0x0000001fff067899 */ /* 0x000fe20008011405 */
[----:B------:R-:W-:Y:S01]  /*25b0*/  ISETP.GE.U32.AND P0, PT, R58, 0x7fffffd5, PT ;  /* 0x7fffffd53a00780c */ /* 0x000fe20003f06070 */
[----:B------:R-:W2:Y:S01]  /*25c0*/  @!P3 LDG.E.U8 R245, desc[UR24][R54.64] ;  /* 0x0000001836f5b981 */ /* 0x000ea2000c1e1100 */
[----:B------:R-:W-:-:S03]  /*25d0*/  SHF.R.U32.HI R60, RZ, 0xc, R156 ;  /* 0x0000000cff3c7819 */ /* 0x000fc6000001169c */
[----:B------:R-:W2:Y:S01]  /*25e0*/  @!P3 LDG.E.U8 R247, desc[UR24][R56.64] ;  /* 0x0000001838f7b981 */ /* 0x000ea2000c1e1100 */
[----:B------:R-:W-:Y:S01]  /*25f0*/  IADD3 R58, P3, PT, R6, UR5, RZ ;  /* 0x00000005063a7c10 */ /* 0x000fe2000ff7e0ff */
[----:B------:R-:W-:-:S03]  /*2600*/  @!P4 IMAD.MOV R125, RZ, RZ, -R125 ;  /* 0x000000ffff7dc224 */ /* 0x000fc600078e0a7d */
[----:B------:R-:W-:Y:S02]  /*2610*/  IADD3.X R59, PT, PT, R7, UR6, RZ, P3, !PT ;  /* 0x00000006073b7c10 */ /* 0x000fe40009ffe4ff */
[----:B------:R-:W-:Y:S02]  /*2620*/  LOP3.LUT P3, RZ, R60, 0x1, RZ, 0xc0, !PT ;  /* 0x000000013cff7812 */ /* 0x000fe4000786c0ff */
[----:B------:R-:W-:Y:S01]  /*2630*/  IADD3 R60, P4, PT, R8, UR5, RZ ;  /* 0x00000005083c7c10 */ /* 0x000fe2000ff9e0ff */
[----:B------:R-:W-:Y:S01]  /*2640*/  UIMAD UR5, UR14, 0x13, URZ ;  /* 0x000000130e0578a4 */ /* 0x000fe2000f8e02ff */
[----:B------:R-:W-:Y:S01]  /*2650*/  SHF.R.U32.HI R63, RZ, 0x4, R156 ;  /* 0x00000004ff3f7819 */ /* 0x000fe2000001169c */
[----:B------:R-:W2:Y:S01]  /*2660*/  @!P0 LDG.E.U8 R249, desc[UR24][R58.64] ;  /* 0x000000183af98981 */ /* 0x000ea2000c1e1100 */
[----:B------:R-:W-:Y:S01]  /*2670*/  IADD3.X R61, PT, PT, R9, UR6, RZ, P4, !PT ;  /* 0x00000006093d7c10 */ /* 0x000fe2000a7fe4ff */
[----:B------:R-:W-:Y:S02]  /*2680*/  USHF.R.S32.HI UR6, URZ, 0x1f, UR5 ;  /* 0x0000001fff067899 */ /* 0x000fe40008011405 */
[----:B------:R-:W-:-:S02]  /*2690*/  IADD3 R62, P4, PT, R6, UR5, RZ ;  /* 0x00000005063e7c10 */ /* 0x000fc4000ff9e0ff */
[----:B------:R-:W2:Y:S01]  /*26a0*/  @!P0 LDG.E.U8 R251, desc[UR24][R60.64] ;  /* 0x000000183cfb8981 */ /* 0x000ea2000c1e1100 */
[----:B------:R-:W-:Y:S02]  /*26b0*/  LOP3.LUT P0, RZ, R63, 0x1, RZ, 0xc0, !PT ;  /* 0x000000013fff7812 */ /* 0x000fe4000780c0ff */
        /* <DEDUP_REMOVED lines=10> */
[----:B------:R-:W-:Y:S01]  /*2760*/  USHF.L.U32 UR5, UR14, 0x2, URZ ;  /* 0x000000020e057899 */ /* 0x000fe200080006ff */
[----:B------:R-:W-:Y:S02]  /*2770*/  ISETP.GE.AND P4, PT, R69, RZ, PT ;  /* 0x000000ff4500720c */ /* 0x000fe40003f86270 */
[----:B------:R-:W-:Y:S01]  /*2780*/  IADD3.X R69, PT, PT, R9, UR6, RZ, P3, !PT ;  /* 0x0000000609457c10 */ /* 0x000fe20009ffe4ff */
[----:B------:R-:W-:Y:S01]  /*2790*/  USHF.R.S32.HI UR6, URZ, 0x1f, UR5 ;  /* 0x0000001fff067899 */ /* 0x000fe20008011405 */
[----:B------:R-:W-:Y:S01]  /*27a0*/  ISETP.GE.U32.AND P3, PT, R70, 0x7fffffdc, PT ;  /* 0x7fffffdc4600780c */ /* 0x000fe20003f66070 */
[----:B------:R-:W2:Y:S04]  /*27b0*/  @P0 LDG.E.U8 R239, desc[UR24][R66.64] ;  /* 0x0000001842ef0981 */ /* 0x000ea8000c1e1100 */
[----:B------:R-:W2:Y:S01]  /*27c0*/  @P0 LDG.E.U8 R241, desc[UR24][R68.64] ;  /* 0x0000001844f10981 */ /* 0x000ea2000c1e1100 */
[----:B------:R-:W-:Y:S01]  /*27d0*/  IADD3 R70, P0, PT, R6, UR5, RZ ;  /* 0x0000000506467c10 */ /* 0x000fe2000ff1e0ff */
[----:B------:R-:W-:-:S03]  /*27e0*/  @!P5 IMAD.MOV R129, RZ, RZ, -R129 ;  /* 0x000000ffff81d224 */ /* 0x000fc600078e0a81 */
[----:B------:R-:W-:Y:S02]  /*27f0*/  IADD3.X R71, PT, PT, R7, UR6, RZ, P0, !PT ;  /* 0x0000000607477c10 */ /* 0x000fe400087fe4ff */
[----:B------:R-:W-:Y:S02]  /*2800*/  ISETP.GE.U32.AND P0, PT, R72, 0x7fffffd4, PT ;  /* 0x7fffffd44800780c */ /* 0x000fe40003f06070 */
        /* <DEDUP_REMOVED lines=22> */
[----:B------:R-:W-:Y:S01]  /*2970*/  SHF.R.U32.HI R82, RZ, 0x3, R156 ;  /* 0x00000003ff527819 */ /* 0x000fe2000001169c */
[----:B------:R-:W-:Y:S01]  /*2980*/  USHF.R.S32.HI UR6, URZ, 0x1f, UR5 ;  /* 0x0000001fff067899 */ /* 0x000fe20008011405 */
[----:B------:R-:W2:Y:S02]  /*2990*/  @P3 LDG.E.U8 R176, desc[UR24][R78.64] ;  /* 0x000000184eb03981 */ /* 0x000ea4000c1e1100 */
[----:B------:R-:W-:-:S02]  /*29a0*/  LOP3.LUT P0, RZ, R82, 0x1, RZ, 0xc0, !PT ;  /* 0x0000000152ff7812 */ /* 0x000fc4000780c0ff */
[----:B------:R-:W2:Y:S01]  /*29b0*/  @P3 LDG.E.U8 R192, desc[UR24][R80.64] ;  /* 0x0000001850c03981 */ /* 0x000ea2000c1e1100 */
[----:B------:R-:W-:Y:S01]  /*29c0*/  IADD3 R82, P3, PT, R6, UR5, RZ ;  /* 0x0000000506527c10 */ /* 0x000fe2000ff7e0ff */
[----:B------:R-:W-:-:S03]  /*29d0*/  @!P6 IMAD.MOV R141, RZ, RZ, -R141 ;  /* 0x000000ffff8de224 */ /* 0x000fc600078e0a8d */
[----:B------:R-:W-:Y:S02]  /*29e0*/  IADD3.X R83, PT, PT, R7, UR6, RZ, P3, !PT ;  /* 0x0000000607537c10 */ /* 0x000fe40009ffe4ff */
[----:B------:R-:W-:Y:S02]  /*29f0*/  ISETP.GE.U32.AND P3, PT, R84, 0x7fffffdb, PT ;  /* 0x7fffffdb5400780c */ /* 0x000fe40003f66070 */
[----:B------:R-:W-:Y:S01]  /*2a00*/  IADD3 R84, P6, PT, R8, UR5, RZ ;  /* 0x0000000508547c10 */ /* 0x000fe2000ffde0ff */
[----:B------:R-:W-:Y:S01]  /*2a10*/  UIMAD UR5, UR14, 0x5, URZ ;  /* 0x000000050e0578a4 */ /* 0x000fe2000f8e02ff */
        /* <DEDUP_REMOVED lines=21> */
[----:B------:R-:W2:Y:S01]  /*2b70*/  @!P0 LDG.E.U8 R233, desc[UR24][R90.64] ;  /* 0x000000185ae98981 */ /* 0x000ea2000c1e1100 */
[----:B------:R-:W-:Y:S01]  /*2b80*/  IMAD.MOV.U32 R151, RZ, RZ, R96 ;  /* 0x000000ffff977224 */ /* 0x000fe200078e0060 */
[----:B------:R-:W-:-:S02]  /*2b90*/  LOP3.LUT P3, RZ, R94, 0x1, RZ, 0xc0, !PT ;  /* 0x000000015eff7812 */ /* 0x000fc4000786c0ff */
[----:B------:R-:W2:Y:S01]  /*2ba0*/  @!P0 LDG.E.U8 R235, desc[UR24][R92.64] ;  /* 0x000000185ceb8981 */ /* 0x000ea2000c1e1100 */
[----:B------:R-:W-:Y:S02]  /*2bb0*/  IADD3 R94, P0, PT, R6, UR5, RZ ;  /* 0x00000005065e7c10 */ /* 0x000fe4000ff1e0ff */
[----:B------:R-:W-:Y:S01]  /*2bc0*/  SHF.R.U32.HI R96, RZ, 0x2, R156 ;  /* 0x00000002ff607819 */ /* 0x000fe2000001169c */
[----:B------:R-:W-:Y:S01]  /*2bd0*/  @!P4 IMAD.MOV R151, RZ, RZ, -R151 ;  /* 0x000000ffff97c224 */ /* 0x000fe200078e0a97 */
[----:B------:R-:W-:Y:S02]  /*2be0*/  IADD3.X R95, PT, PT, R7, UR6, RZ, P0, !PT ;  /* 0x00000006075f7c10 */ /* 0x000fe400087fe4ff */
[----:B------:R-:W-:Y:S02]  /*2bf0*/  LOP3.LUT P4, RZ, R96, 0x1, RZ, 0xc0, !PT ;  /* 0x0000000160ff7812 */ /* 0x000fe4000788c0ff */
[----:B------:R-:W-:Y:S01]  /*2c00*/  IADD3 R96, P0, PT, R8, UR5, RZ ;  /* 0x0000000508607c10 */ /* 0x000fe2000ff1e0ff */
[----:B------:R-:W-:Y:S01]  /*2c10*/  UIMAD UR5, UR14, 0x1d, URZ ;  /* 0x0000001d0e0578a4 */ /* 0x000fe2000f8e02ff */
[----:B------:R-:W2:Y:S02]  /*2c20*/  @P3 LDG.E.U8 R127, desc[UR24][R94.64] ;  /* 0x000000185e7f3981 */ /* 0x000ea4000c1e1100 */
[----:B------:R-:W-:Y:S01]  /*2c30*/  IADD3.X R97, PT, PT, R9, UR6, RZ, P0, !PT ;  /* 0x0000000609617c10 */ /* 0x000fe200087fe4ff */
[----:B------:R-:W-:-:S02]  /*2c40*/  USHF.R.S32.HI UR6, URZ, 0x1f, UR5 ;  /* 0x0000001fff067899 */ /* 0x000fc40008011405 */
[----:B------:R-:W-:Y:S02]  /*2c50*/  IADD3 R98, P0, PT, R6, UR5, RZ ;  /* 0x0000000506627c10 */ /* 0x000fe4000ff1e0ff */
        /* <DEDUP_REMOVED lines=14> */
[----:B------:R-:W-:Y:S02]  /*2d40*/  PRMT R184, RZ, 0x7610, R184 ;  /* 0x00007610ffb87816 */ /* 0x000fe400000000b8 */
[----:B------:R-:W-:-:S02]  /*2d50*/  PRMT R186, RZ, 0x7610, R186 ;  /* 0x00007610ffba7816 */ /* 0x000fc400000000ba */
        /* <DEDUP_REMOVED lines=12> */
[----:B------:R-:W-:Y:S02]  /*2e20*/  PRMT R188, RZ, 0x7610, R188 ;  /* 0x00007610ffbc7816 */ /* 0x000fe400000000bc */
[----:B------:R-:W-:Y:S02]  /*2e30*/  PRMT R190, RZ, 0x7610, R190 ;  /* 0x00007610ffbe7816 */ /* 0x000fe400000000be */
[----:B------:R-:W-:Y:S01]  /*2e40*/  IADD3.X R109, PT, PT, R9, UR6, RZ, P5, !PT ;  /* 0x00000006096d7c10 */ /* 0x000fe2000affe4ff */
[----:B------:R-:W-:Y:S01]  /*2e50*/  USHF.R.S32.HI UR6, URZ, 0x1f, UR5 ;  /* 0x0000001fff067899 */ /* 0x000fe20008011405 */
[----:B------:R-:W-:Y:S01]  /*2e60*/  SHF.R.U32.HI R111, RZ, 0x1, R156 ;  /* 0x00000001ff6f7819 */ /* 0x000fe2000001169c */
[----:B------:R-:W2:Y:S01]  /*2e70*/  @!P4 LDG.E.U8 R188, desc[UR24][R106.64] ;  /* 0x000000186abcc981 */ /* 0x000ea2000c1e1100 */
[----:B------:R-:W-:-:S03]  /*2e80*/  IADD3 R110, P5, PT, R6, UR5, RZ ;  /* 0x00000005066e7c10 */ /* 0x000fc6000ffbe0ff */
[----:B------:R-:W2:Y:S01]  /*2e90*/  @!P4 LDG.E.U8 R190, desc[UR24][R108.64] ;  /* 0x000000186cbec981 */ /* 0x000ea2000c1e1100 */
[----:B------:R-:W-:Y:S02]  /*2ea0*/  LOP3.LUT P4, RZ, R111, 0x1, RZ, 0xc0, !PT ;  /* 0x000000016fff7812 */ /* 0x000fe4000788c0ff */
[----:B------:R-:W-:Y:S02]  /*2eb0*/  IADD3.X R111, PT, PT, R7, UR6, RZ, P5, !PT ;  /* 0x00000006076f7c10 */ /* 0x000fe4000affe4ff */
[----:B------:R-:W-:Y:S01]  /*2ec0*/  IADD3 R112, P5, PT, R8, UR5, RZ ;  /* 0x0000000508707c10 */ /* 0x000fe2000ffbe0ff */
[----:B------:R-:W-:Y:S01]  /*2ed0*/  UIMAD UR5, UR14, 0x1e, URZ ;  /* 0x0000001e0e0578a4 */ /* 0x000fe2000f8e02ff */
[----:B------:R-:W-:Y:S02]  /*2ee0*/  PRMT R126, RZ, 0x7610, R126 ;  /* 0x00007610ff7e7816 */ /* 0x000fe4000000007e */
[----:B------:R-:W-:Y:S02]  /*2ef0*/  PRMT R178, RZ, 0x7610, R178 ;  /* 0x00007610ffb27816 */ /* 0x000fe400000000b2 */
[----:B------:R-:W-:Y:S01]  /*2f00*/  IADD3.X R113, PT, PT, R9, UR6, RZ, P5, !PT ;  /* 0x0000000609717c10 */ /* 0x000fe2000affe4ff */
[----:B------:R-:W-:Y:S01]  /*2f10*/  USHF.R.S32.HI UR6, URZ, 0x1f, UR5 ;  /* 0x0000001fff067899 */ /* 0x000fe20008011405 */
[----:B------:R-:W2:Y:S01]  /*2f20*/  @P3 LDG.E.U8 R126, desc[UR24][R110.64] ;  /* 0x000000186e7e3981 */ /* 0x000ea2000c1e1100 */
[----:B------:R-:W-:-:S03]  /*2f30*/  IADD3 R114, P5, PT, R6, UR5, RZ ;  /* 0x0000000506727c10 */ /* 0x000fc6000ffbe0ff */
[----:B------:R-:W2:Y:S01]  /*2f40*/  @P3 LDG.E.U8 R178, desc[UR24][R112.64] ;  /* 0x0000001870b23981 */ /* 0x000ea2000c1e1100 */
[----:B------:R-:W-:Y:S02]  /*2f50*/  IADD3 R116, P3, PT, R8, UR5, RZ ;  /* 0x0000000508747c10 */ /* 0x000fe4000ff7e0ff */
[----:B------:R-:W-:Y:S02]  /*2f60*/  LOP3.LUT R118, R117, 0x1f, RZ, 0xc0, !PT ;  /* 0x0000001f75767812 */ /* 0x000fe400078ec0ff */
[----:B------:R-:W-:Y:S02]  /*2f70*/  PRMT R180, RZ, 0x7610, R180 ;  /* 0x00007610ffb47816 */ /* 0x000fe400000000b4 */
[----:B------:R-:W-:Y:S02]  /*2f80*/  PRMT R182, RZ, 0x7610, R182 ;  /* 0x00007610ffb67816 */ /* 0x000fe400000000b6 */
[----:B------:R-:W-:Y:S02]  /*2f90*/  IADD3.X R115, PT, PT, R7, UR6, RZ, P5, !PT ;  /* 0x0000000607737c10 */ /* 0x000fe4000affe4ff */
[----:B------:R-:W-:-:S03]  /*2fa0*/  IADD3.X R117, PT, PT, R9, UR6, RZ, P3, !PT ;  /* 0x0000000609757c10 */ /* 0x000fc60009ffe4ff */
[----:B------:R-:W2:Y:S01]  /*2fb0*/  @P4 LDG.E.U8 R180, desc[UR24][R114.64] ;  /* 0x0000001872b44981 */ /* 0x000ea2000c1e1100 */
[----:B------:R-:W-:-:S03]  /*2fc0*/  ISETP.GE.AND P5, PT, R139, RZ, PT ;  /* 0x000000ff8b00720c */ /* 0x000fc60003fa6270 */
[----:B------:R-:W2:Y:S01]  /*2fd0*/  @P4 LDG.E.U8 R182, desc[UR24][R116.64] ;  /* 0x0000001874b64981 */ /* 0x000ea2000c1e1100 */
[----:B------:R-:W-:Y:S01]  /*2fe0*/  ISETP.GE.AND P4, PT, R135, RZ, PT ;  /* 0x000000ff8700720c */ /* 0x000fe20003f86270 */
[----:B------:R-:W-:Y:S01]  /*2ff0*/  @!P0 IMAD.MOV R136, RZ, RZ, -R136 ;  /* 0x000000ffff888224 */ /* 0x000fe200078e0a88 */
[----:B------:R-:W-:Y:S02]  /*3000*/  ISETP.GE.AND P3, PT, R137, RZ, PT ;  /* 0x000000ff8900720c */ /* 0x000fe40003f66270 */
[----:B------:R-:W-:Y:S01]  /*3010*/  ISETP.GE.AND P0, PT, R131, RZ, PT ;  /* 0x000000ff8300720c */ /* 0x000fe20003f06270 */
[----:B------:R-:W-:Y:S02]  /*3020*/  IMAD.MOV.U32 R147, RZ, RZ, R134 ;  /* 0x000000ffff937224 */ /* 0x000fe400078e0086 */
[----:B------:R-:W-:Y:S01]  /*3030*/  IMAD.MOV.U32 R145, RZ, RZ, R132 ;  /* 0x000000ffff917224 */ /* 0x000fe200078e0084 */
[----:B------:R-:W-:Y:S01]  /*3040*/  LOP3.LUT R166, RZ, R119, RZ, 0x33, !PT ;  /* 0x00000077ffa67212 */ /* 0x000fe200078e33ff */
[----:B------:R-:W-:-:S02]  /*3050*/  IMAD.MOV.U32 R135, RZ, RZ, R130 ;  /* 0x000000ffff877224 */ /* 0x000fc400078e0082 */
[----:B------:R-:W-:Y:S02]  /*3060*/  @!P5 IMAD.MOV R145, RZ, RZ, -R145 ;  /* 0x000000ffff91d224 */ /* 0x000fe400078e0a91 */
[----:B------:R-:W-:Y:S01]  /*3070*/  @!P4 IMAD.MOV R147, RZ, RZ, -R147 ;  /* 0x000000ffff93c224 */ /* 0x000fe200078e0a93 */
[----:B------:R-:W-:Y:S01]  /*3080*/  ISETP.NE.AND P4, PT, R119, RZ, PT ;  /* 0x000000ff7700720c */ /* 0x000fe20003f85270 */
[----:B------:R-:W-:Y:S01]  /*3090*/  IMAD.MOV.U32 R137, RZ, RZ, R122 ;  /* 0x000000ffff897224 */ /* 0x000fe200078e007a */
[----:B------:R-:W-:Y:S01]  /*30a0*/  ISETP.GE.AND P5, PT, R133, RZ, PT ;  /* 0x000000ff8500720c */ /* 0x000fe20003fa6270 */
[----:B------:R-:W-:Y:S01]  /*30b0*/  VIADD R119, R121, 0x1f ;  /* 0x0000001f79777836 */ /* 0x000fe20000000000 */
[----:B------:R-:W-:Y:S01]  /*30c0*/  SEL R123, R166, R123, !P4 ;  /* 0x0000007ba67b7207 */ /* 0x000fe20006000000 */
[----:B------:R-:W-:Y:S01]  /*30d0*/  @!P3 IMAD.MOV R135, RZ, RZ, -R135 ;  /* 0x000000ffff87b224 */ /* 0x000fe200078e0a87 */
[----:B------:R-:W-:Y:S01]  /*30e0*/  ISETP.GE.AND P3, PT, R128, RZ, PT ;  /* 0x000000ff8000720c */ /* 0x000fe20003f66270 */
[----:B------:R-:W-:Y:S01]  /*30f0*/  @!P0 IMAD.MOV R137, RZ, RZ, -R137 ;  /* 0x000000ffff898224 */ /* 0x000fe200078e0a89 */
[----:B------:R-:W-:Y:S01]  /*3100*/  ISETP.GT.AND P0, PT, R119, 0x1f, PT ;  /* 0x0000001f7700780c */ /* 0x000fe20003f04270 */
[----:B------:R-:W-:-:S02]  /*3110*/  IMAD R169, R118, UR15, RZ ;  /* 0x0000000f76a97c24 */ /* 0x000fc4000f8e02ff */
[----:B------:R-:W-:Y:S01]  /*3120*/  IMAD.MOV.U32 R149, RZ, RZ, R120 ;  /* 0x000000ffff957224 */ /* 0x000fe200078e0078 */
[----:B------:R-:W-:Y:S01]  /*3130*/  ISETP.LT.AND P0, PT, R118, R121, P0 ;  /* 0x000000797600720c */ /* 0x000fe20000701270 */
[----:B------:R-:W-:Y:S01]  /*3140*/  @!P6 IMAD.MOV R138, RZ, RZ, -R138 ;  /* 0x000000ffff8ae224 */ /* 0x000fe200078e0a8a */
[----:B------:R-:W-:Y:S01]  /*3150*/  IADD3 R168, P6, PT, R169, UR18, RZ ;  /* 0x00000012a9a87c10 */ /* 0x000fe2000ffde0ff */
[C---:B------:R-:W-:Y:S01]  /*3160*/  VIADD R120, R121.reuse, 0xfffffff8 ;  /* 0xfffffff879787836 */ /* 0x040fe20000000000 */
[----:B------:R-:W-:Y:S01]  /*3170*/  SEL R125, R166, R125, !P4 ;  /* 0x0000007da67d7207 */ /* 0x000fe20006000000 */
[----:B------:R-:W-:Y:S02]  /*3180*/  VIADD R128, R121, 0xfffffff0 ;  /* 0xfffffff079807836 */ /* 0x000fe40000000000 */
[----:B-1----:R-:W-:Y:S01]  /*3190*/  IMAD R121, R123, UR16, RZ ;  /* 0x000000107b797c24 */ /* 0x002fe2000f8e02ff */
[----:B------:R-:W-:Y:S01]  /*31a0*/  UIMAD UR5, UR14, 0x7, URZ ;  /* 0x000000070e0578a4 */ /* 0x000fe2000f8e02ff */
[----:B------:R-:W-:Y:S01]  /*31b0*/  @!P5 IMAD.MOV R149, RZ, RZ, -R149 ;  /* 0x000000ffff95d224 */ /* 0x000fe200078e0a95 */
[----:B------:R-:W-:Y:S01]  /*31c0*/  LEA.HI.X.SX32 R169, R169, UR19, 0x1, P6 ;  /* 0x00000013a9a97c11 */ /* 0x000fe2000b0f0eff */
[----:B------:R-:W-:Y:S01]  /*31d0*/  IMAD.MOV.U32 R139, RZ, RZ, R124 ;  /* 0x000000ffff8b7224 */ /* 0x000fe200078e007c */
[----:B------:R-:W-:Y:S01]  /*31e0*/  ISETP.GE.U32.AND P5, PT, R120, 0x7fffffd9, PT ;  /* 0x7fffffd97800780c */ /* 0x000fe20003fa6070 */
[----:B------:R-:W-:Y:S01]  /*31f0*/  IMAD R125, R125, UR16, RZ ;  /* 0x000000107d7d7c24 */ /* 0x000fe2000f8e02ff */
[----:B------:R-:W-:-:S02]  /*3200*/  SEL R129, R166, R129, !P4 ;  /* 0x00000081a6817207 */ /* 0x000fc40006000000 */
[-C--:B------:R-:W-:Y:S01]  /*3210*/  IADD3 R120, P6, PT, R121, R168.reuse, RZ ;  /* 0x000000a879787210 */ /* 0x080fe20007fde0ff */
[----:B------:R-:W-:Y:S01]  /*3220*/  USHF.R.S32.HI UR9, URZ, 0x1f, UR5 ;  /* 0x0000001fff097899 */ /* 0x000fe20008011405 */
[----:B------:R-:W-:Y:S01]  /*3230*/  @!P3 IMAD.MOV R139, RZ, RZ, -R139 ;  /* 0x000000ffff8bb224 */ /* 0x000fe200078e0a8b */
[----:B------:R-:W-:Y:S01]  /*3240*/  IADD3 R122, P3, PT, R6, UR5, RZ ;  /* 0x00000005067a7c10 */ /* 0x000fe2000ff7e0ff */
[----:B------:R-:W-:Y:S01]  /*3250*/  IMAD R129, R129, UR16, RZ ;  /* 0x0000001081817c24 */ /* 0x000fe2000f8e02ff */
[----:B------:R-:W-:Y:S02]  /*3260*/  LEA.HI.X.SX32 R121, R121, R169, 0x1, P6 ;  /* 0x000000a979797211 */ /* 0x000fe400030f0eff */
[----:B------:R-:W-:Y:S02]  /*3270*/  SEL R131, R166, R151, !P4 ;  /* 0x00000097a6837207 */ /* 0x000fe40006000000 */
[----:B------:R-:W-:Y:S02]  /*3280*/  IADD3 R124, P6, PT, R125, R168, RZ ;  /* 0x000000a87d7c7210 */ /* 0x000fe40007fde0ff */
[----:B------:R-:W-:Y:S01]  /*3290*/  IADD3.X R123, PT, PT, R7, UR9, RZ, P3, !PT ;  /* 0x00000009077b7c10 */ /* 0x000fe20009ffe4ff */
[----:B------:R-:W-:Y:S01]  /*32a0*/  IMAD R131, R131, UR16, RZ ;  /* 0x0000001083837c24 */ /* 0x000fe2000f8e02ff */
[----:B------:R-:W-:-:S02]  /*32b0*/  ISETP.GE.U32.AND P3, PT, R128, 0x7fffffd1, PT ;  /* 0x7fffffd18000780c */ /* 0x000fc40003f66070 */
[-C--:B------:R-:W-:Y:S02]  /*32c0*/  LEA.HI.X.SX32 R125, R125, R169.reuse, 0x1, P6 ;  /* 0x000000a97d7d7211 */ /* 0x080fe400030f0eff */
[C---:B------:R-:W-:Y:S02]  /*32d0*/  IADD3 R128, P6, PT, R129.reuse, R168, RZ ;  /* 0x000000a881807210 */ /* 0x040fe40007fde0ff */
[C---:B------:R-:W-:Y:S02]  /*32e0*/  SEL R133, R166.reuse, R138, !P4 ;  /* 0x0000008aa6857207 */ /* 0x040fe40006000000 */
[----:B------:R-:W-:Y:S02]  /*32f0*/  LEA.HI.X.SX32 R129, R129, R169, 0x1, P6 ;  /* 0x000000a981817211 */ /* 0x000fe400030f0eff */
[----:B------:R-:W-:Y:S01]  /*3300*/  IADD3 R130, P6, PT, R131, R168, RZ ;  /* 0x000000a883827210 */ /* 0x000fe20007fde0ff */
[----:B------:R-:W-:Y:S01]  /*3310*/  IMAD R133, R133, UR16, RZ ;  /* 0x0000001085857c24 */ /* 0x000fe2000f8e02ff */
[----:B------:R-:W-:-:S02]  /*3320*/  SEL R136, R166, R136, !P4 ;  /* 0x00000088a6887207 */ /* 0x000fc40006000000 */
[----:B------:R-:W-:Y:S02]  /*3330*/  LEA.HI.X.SX32 R131, R131, R169, 0x1, P6 ;  /* 0x000000a983837211 */ /* 0x000fe400030f0eff */
[CC--:B------:R-:W-:Y:S01]  /*3340*/  IADD3 R132, P6, PT, R133.reuse, R168.reuse, RZ ;  /* 0x000000a885847210 */ /* 0x0c0fe20007fde0ff */
[----:B------:R-:W-:Y:S01]  /*3350*/  IMAD R136, R136, UR16, RZ ;  /* 0x0000001088887c24 */ /* 0x000fe2000f8e02ff */
[C---:B------:R-:W-:Y:S02]  /*3360*/  SEL R135, R166.reuse, R135, !P4 ;  /* 0x00000087a6877207 */ /* 0x040fe40006000000 */
[----:B------:R-:W-:Y:S02]  /*3370*/  LEA.HI.X.SX32 R133, R133, R169, 0x1, P6 ;  /* 0x000000a985857211 */ /* 0x000fe400030f0eff */
[----:B------:R-:W-:Y:S01]  /*3380*/  SEL R140, R166, R137, !P4 ;  /* 0x00000089a68c7207 */ /* 0x000fe20006000000 */
[----:B------:R-:W-:Y:S01]  /*3390*/  IMAD R137, R135, UR16, RZ ;  /* 0x0000001087897c24 */ /* 0x000fe2000f8e02ff */
[----:B------:R-:W-:-:S02]  /*33a0*/  IADD3 R134, P6, PT, R136, R168, RZ ;  /* 0x000000a888867210 */ /* 0x000fc40007fde0ff */
[----:B------:R-:W-:Y:S01]  /*33b0*/  SEL R142, R166, R139, !P4 ;  /* 0x0000008ba68e7207 */ /* 0x000fe20006000000 */
[----:B------:R-:W-:Y:S01]  /*33c0*/  IMAD R140, R140, UR16, RZ ;  /* 0x000000108c8c7c24 */ /* 0x000fe2000f8e02ff */
[----:B------:R-:W-:Y:S02]  /*33d0*/  LEA.HI.X.SX32 R135, R136, R169, 0x1, P6 ;  /* 0x000000a988877211 */ /* 0x000fe400030f0eff */
[CC--:B------:R-:W-:Y:S01]  /*33e0*/  IADD3 R136, P6, PT, R137.reuse, R168.reuse, RZ ;  /* 0x000000a889887210 */ /* 0x0c0fe20007fde0ff */
[----:B------:R-:W-:Y:S01]  /*33f0*/  IMAD R142, R142, UR16, RZ ;  /* 0x000000108e8e7c24 */ /* 0x000fe2000f8e02ff */
[----:B------:R-:W-:Y:S02]  /*3400*/  SEL R144, R166, R141, !P4 ;  /* 0x0000008da6907207 */ /* 0x000fe40006000000 */
[----:B------:R-:W-:Y:S02]  /*3410*/  LEA.HI.X.SX32 R137, R137, R169, 0x1, P6 ;  /* 0x000000a989897211 */ /* 0x000fe400030f0eff */
[----:B------:R-:W-:Y:S01]  /*3420*/  IADD3 R138, P6, PT, R140, R168, RZ ;  /* 0x000000a88c8a7210 */ /* 0x000fe20007fde0ff */
[----:B------:R-:W-:Y:S01]  /*3430*/  IMAD R144, R144, UR16, RZ ;  /* 0x0000001090907c24 */ /* 0x000fe2000f8e02ff */
[----:B------:R-:W-:-:S02]  /*3440*/  SEL R146, R166, R143, !P4 ;  /* 0x0000008fa6927207 */ /* 0x000fc40006000000 */
[----:B------:R-:W-:Y:S02]  /*3450*/  LEA.HI.X.SX32 R139, R140, R169, 0x1, P6 ;  /* 0x000000a98c8b7211 */ /* 0x000fe400030f0eff */
[-C--:B------:R-:W-:Y:S01]  /*3460*/  IADD3 R140, P6, PT, R142, R168.reuse, RZ ;  /* 0x000000a88e8c7210 */ /* 0x080fe20007fde0ff */
        /* <DEDUP_REMOVED lines=12> */
[----:B------:R-:W-:-:S03]  /*3530*/  IMAD R151, R151, UR16, RZ ;  /* 0x0000001097977c24 */ /* 0x000fc6000f8e02ff */
[----:B------:R-:W-:Y:S02]  /*3540*/  LEA.HI.X.SX32 R147, R148, R169, 0x1, P6 ;  /* 0x000000a994937211 */ /* 0x000fe400030f0eff */
[----:B------:R-:W-:Y:S01]  /*3550*/  IADD3 R148, P6, PT, R149, R168, RZ ;  /* 0x000000a895947210 */ /* 0x000fe20007fde0ff */
[----:B------:R-:W-:-:S03]  /*3560*/  UIMAD UR6, UR14, 0xf, URZ ;  /* 0x0000000f0e0678a4 */ /* 0x000fc6000f8e02ff */
[----:B------:R-:W-:Y:S02]  /*3570*/  LEA.HI.X.SX32 R149, R149, R169, 0x1, P6 ;  /* 0x000000a995957211 */ /* 0x000fe400030f0eff */
[----:B------:R-:W-:Y:S01]  /*3580*/  IADD3 R150, P6, PT, R151, R168, RZ ;  /* 0x000000a897967210 */ /* 0x000fe20007fde0ff */
[----:B------:R-:W-:-:S03]  /*3590*/  USHF.R.S32.HI UR13, URZ, 0x1f, UR6 ;  /* 0x0000001fff0d7899 */ /* 0x000fc60008011406 */
[----:B------:R-:W-:Y:S02]  /*35a0*/  LEA.HI.X.SX32 R151, R151, R169, 0x1, P6 ;  /* 0x000000a997977211 */ /* 0x000fe400030f0eff */
[----:B------:R-:W-:-:S04]  /*35b0*/  IADD3 R152, P6, PT, R6, UR6, RZ ;  /* 0x0000000606987c10 */ /* 0x000fc8000ffde0ff */
[----:B------:R-:W-:Y:S02]  /*35c0*/  IADD3.X R153, PT, PT, R7, UR13, RZ, P6, !PT ;  /* 0x0000000d07997c10 */ /* 0x000fe4000b7fe4ff */
[----:B------:R-:W-:-:S04]  /*35d0*/  IADD3 R154, P6, PT, R8, UR5, RZ ;  /* 0x00000005089a7c10 */ /* 0x000fc8000ffde0ff */
[----:B------:R-:W-:Y:S02]  /*35e0*/  IADD3.X R155, PT, PT, R9, UR9, RZ, P6, !PT ;  /* 0x00000009099b7c10 */ /* 0x000fe4000b7fe4ff */
[----:B------:R-:W-:Y:S02]  /*35f0*/  ISETP.GT.U32.AND P6, PT, R161, R165, PT ;  /* 0x000000a5a100720c */ /* 0x000fe40003fc4070 */
[----:B------:R-:W-:Y:S02]  /*3600*/  PRMT R211, RZ, 0x7610, R211 ;  /* 0x00007610ffd37816 */ /* 0x000fe400000000d3 */
[----:B------:R-:W-:Y:S02]  /*3610*/  PRMT R215, RZ, 0x7610, R215 ;  /* 0x00007610ffd77816 */ /* 0x000fe400000000d7 */
[----:B------:R-:W-:Y:S01]  /*3620*/  SHF.R.U32.HI R156, RZ, 0x8, R156 ;  /* 0x00000008ff9c7819 */ /* 0x000fe2000001169c */
[----:B------:R-:W-:Y:S01]  /*3630*/  UIMAD UR5, UR14, 0x17, URZ ;  /* 0x000000170e0578a4 */ /* 0x000fe2000f8e02ff */
[----:B------:R-:W5:Y:S04]  /*3640*/  @!P5 LDG.E.U8 R211, desc[UR24][R122.64] ;  /* 0x000000187ad3d981 */ /* 0x000f68000c1e1100 */
[----:B------:R-:W5:Y:S01]  /*3650*/  @!P5 LDG.E.U8 R215, desc[UR24][R154.64] ;  /* 0x000000189ad7d981 */ /* 0x000f62000c1e1100 */
[----:B------:R-:W-:Y:S01]  /*3660*/  @!P6 IMAD.IADD R165, R165, 0x1, -R161 ;  /* 0x00000001a5a5e824 */ /* 0x000fe200078e0aa1 */
[----:B------:R-:W-:-:S02]  /*3670*/  LOP3.LUT P5, RZ, R156, 0x1, RZ, 0xc0, !PT ;  /* 0x000000019cff7812 */ /* 0x000fc400078ac0ff */
[----:B------:R-:W-:Y:S01]  /*3680*/  IADD3 R156, P6, PT, R8, UR6, RZ ;  /* 0x00000006089c7c10 */ /* 0x000fe2000ffde0ff */
[----:B------:R-:W-:-:S03]  /*3690*/  USHF.R.S32.HI UR9, URZ, 0x1f, UR5 ;  /* 0x0000001fff097899 */ /* 0x000fc60008011405 */
[----:B------:R-:W-:Y:S02]  /*36a0*/  IADD3.X R157, PT, PT, R9, UR13, RZ, P6, !PT ;  /* 0x0000000d099d7c10 */ /* 0x000fe4000b7fe4ff */
[----:B------:R-:W-:-:S04]  /*36b0*/  IADD3 R158, P6, PT, R6, UR5, RZ ;  /* 0x00000005069e7c10 */ /* 0x000fc8000ffde0ff */
[----:B------:R-:W-:Y:S02]  /*36c0*/  IADD3.X R159, PT, PT, R7, UR9, RZ, P6, !PT ;  /* 0x00000009079f7c10 */ /* 0x000fe4000b7fe4ff */
[----:B------:R-:W-:Y:S02]  /*36d0*/  ISETP.GT.U32.AND P6, PT, R161, R164, PT ;  /* 0x000000a4a100720c */ /* 0x000fe40003fc4070 */
[----:B------:R-:W-:Y:S02]  /*36e0*/  PRMT R213, RZ, 0x7610, R213 ;  /* 0x00007610ffd57816 */ /* 0x000fe400000000d5 */
[----:B------:R-:W-:Y:S01]  /*36f0*/  PRMT R219, RZ, 0x7610, R219 ;  /* 0x00007610ffdb7816 */ /* 0x000fe200000000db */
[----:B------:R-:W-:-:S03]  /*3700*/  UIMAD UR6, UR14, 0x1f, URZ ;  /* 0x0000001f0e0678a4 */ /* 0x000fc6000f8e02ff */
[----:B------:R-:W5:Y:S04]  /*3710*/  @!P3 LDG.E.U8 R213, desc[UR24][R152.64] ;  /* 0x0000001898d5b981 */ /* 0x000f68000c1e1100 */
[----:B------:R-:W5:Y:S01]  /*3720*/  @!P3 LDG.E.U8 R219, desc[UR24][R156.64] ;  /* 0x000000189cdbb981 */ /* 0x000f62000c1e1100 */
[----:B------:R-:W-:Y:S01]  /*3730*/  @!P6 IMAD.IADD R164, R164, 0x1, -R161 ;  /* 0x00000001a4a4e824 */ /* 0x000fe200078e0aa1 */
[----:B------:R-:W-:Y:S02]  /*3740*/  ISETP.GE.AND P3, PT, R160, RZ, PT ;  /* 0x000000ffa000720c */ /* 0x000fe40003f66270 */
[----:B------:R-:W-:Y:S01]  /*3750*/  IADD3 R160, P6, PT, R8, UR5, RZ ;  /* 0x0000000508a07c10 */ /* 0x000fe2000ffde0ff */
[----:B------:R-:W-:-:S03]  /*3760*/  USHF.R.S32.HI UR5, URZ, 0x1f, UR6 ;  /* 0x0000001fff057899 */ /* 0x000fc60008011406 */
[----:B------:R-:W-:Y:S02]  /*3770*/  IADD3.X R161, PT, PT, R9, UR9, RZ, P6, !PT ;  /* 0x0000000909a17c10 */ /* 0x000fe4000b7fe4ff */
[----:B------:R-:W-:-:S04]  /*3780*/  IADD3 R162, P6, PT, R6, UR6, RZ ;  /* 0x0000000606a27c10 */ /* 0x000fc8000ffde0ff */
[----:B------:R-:W-:Y:S02]  /*3790*/  IADD3.X R163, PT, PT, R7, UR5, RZ, P6, !PT ;  /* 0x0000000507a37c10 */ /* 0x000fe4000b7fe4ff */
[----:B------:R-:W-:Y:S01]  /*37a0*/  ISETP.GE.AND P6, PT, R167, RZ, PT ;  /* 0x000000ffa700720c */ /* 0x000fe20003fc6270 */
[----:B------:R-:W-:Y:S01]  /*37b0*/  @!P3 IMAD.MOV R165, RZ, RZ, -R165 ;  /* 0x000000ffffa5b224 */ /* 0x000fe200078e0aa5 */
[----:B------:R-:W-:-:S04]  /*37c0*/  PRMT R221, RZ, 0x7610, R221 ;  /* 0x00007610ffdd7816 */ /* 0x000fc800000000dd */
[----:B------:R-:W-:Y:S02]  /*37d0*/  SEL R170, R166, R165, !P4 ;  /* 0x000000a5a6aa7207 */ /* 0x000fe40006000000 */
[----:B------:R-:W-:Y:S01]  /*37e0*/  PRMT R225, RZ, 0x7610, R225 ;  /* 0x00007610ffe17816 */ /* 0x000fe200000000e1 */
[----:B------:R-:W5:Y:S04]  /*37f0*/  @!P2 LDG.E.U8 R221, desc[UR24][R162.64] ;  /* 0x00000018a2dda981 */ /* 0x000f68000c1e1100 */
[----:B------:R-:W-:-:S05]  /*3800*/  @!P6 IMAD.MOV R164, RZ, RZ, -R164 ;  /* 0x000000ffffa4e224 */ /* 0x000fca00078e0aa4 */
[----:B------:R-:W-:Y:S02]  /*3810*/  SEL R167, R166, R164, !P4 ;  /* 0x000000a4a6a77207 */ /* 0x000fe40006000000 */
[----:B------:R-:W-:Y:S01]  /*3820*/  IADD3 R164, P3, PT, R8, UR6, RZ ;  /* 0x0000000608a47c10 */ /* 0x000fe2000ff7e0ff */
[----:B------:R-:W-:-:S03]  /*3830*/  IMAD R170, R170, UR16, RZ ;  /* 0x00000010aaaa7c24 */ /* 0x000fc6000f8e02ff */
[----:B------:R-:W-:Y:S01]  /*3840*/  IADD3.X R165, PT, PT, R9, UR5, RZ, P3, !PT ;  /* 0x0000000509a57c10 */ /* 0x000fe20009ffe4ff */
[----:B------:R-:W-:-:S04]  /*3850*/  IMAD R243, R167, UR16, RZ ;  /* 0x00000010a7f37c24 */ /* 0x000fc8000f8e02ff */
[----:B------:R-:W5:Y:S01]  /*3860*/  @!P2 LDG.E.U8 R225, desc[UR24][R164.64] ;  /* 0x00000018a4e1a981 */ /* 0x000f62000c1e1100 */
[----:B------:R-:W-:-:S04]  /*3870*/  IADD3 R166, P2, PT, R170, R168, RZ ;  /* 0x000000a8aaa67210 */ /* 0x000fc80007f5e0ff */
[----:B------:R-:W-:Y:S02]  /*3880*/  LEA.HI.X.SX32 R167, R170, R169, 0x1, P2 ;  /* 0x000000a9aaa77211 */ /* 0x000fe400010f0eff */
[----:B------:R-:W-:Y:S02]  /*3890*/  IADD3 R168, P2, PT, R243, R168, RZ ;  /* 0x000000a8f3a87210 */ /* 0x000fe40007f5e0ff */
[----:B------:R-:W-:Y:S02]  /*38a0*/  PRMT R217, RZ, 0x7610, R217 ;  /* 0x00007610ffd97816 */ /* 0x000fe400000000d9 */
[----:B------:R-:W-:Y:S02]  /*38b0*/  PRMT R223, RZ, 0x7610, R223 ;  /* 0x00007610ffdf7816 */ /* 0x000fe400000000df */
[----:B------:R-:W-:Y:S02]  /*38c0*/  PRMT R183, RZ, 0x7610, R183 ;  /* 0x00007610ffb77816 */ /* 0x000fe400000000b7 */
[----:B------:R-:W-:Y:S01]  /*38d0*/  PRMT R185, RZ, 0x7610, R185 ;  /* 0x00007610ffb97816 */ /* 0x000fe200000000b9 */
[----:B------:R-:W5:Y:S01]  /*38e0*/  @P5 LDG.E.U8 R217, desc[UR24][R158.64] ;  /* 0x000000189ed95981 */ /* 0x000f62000c1e1100 */
[----:B------:R-:W-:-:S02]  /*38f0*/  PRMT R187, RZ, 0x7610, R187 ;  /* 0x00007610ffbb7816 */ /* 0x000fc400000000bb */
[----:B------:R-:W-:Y:S01]  /*3900*/  PRMT R189, RZ, 0x7610, R189 ;  /* 0x00007610ffbd7816 */ /* 0x000fe200000000bd */
[----:B------:R-:W5:Y:S01]  /*3910*/  @P5 LDG.E.U8 R223, desc[UR24][R160.64] ;  /* 0x00000018a0df5981 */ /* 0x000f62000c1e1100 */
[----:B------:R-:W-:Y:S02]  /*3920*/  PRMT R191, RZ, 0x7610, R191 ;  /* 0x00007610ffbf7816 */ /* 0x000fe400000000bf */
[----:B------:R-:W-:Y:S01]  /*3930*/  PRMT R193, RZ, 0x7610, R193 ;  /* 0x00007610ffc17816 */ /* 0x000fe200000000c1 */
[----:B------:R-:W5:Y:S01]  /*3940*/  @P0 LDG.E.U8 R183, desc[UR24][R120.64] ;  /* 0x0000001878b70981 */ /* 0x000f62000c1e1100 */
[----:B------:R-:W-:Y:S02]  /*3950*/  PRMT R195, RZ, 0x7610, R195 ;  /* 0x00007610ffc37816 */ /* 0x000fe400000000c3 */
[----:B------:R-:W-:Y:S01]  /*3960*/  PRMT R197, RZ, 0x7610, R197 ;  /* 0x00007610ffc57816 */ /* 0x000fe200000000c5 */
[----:B------:R-:W5:Y:S01]  /*3970*/  @P0 LDG.E.U8 R185, desc[UR24][R128.64] ;  /* 0x0000001880b90981 */ /* 0x000f62000c1e1100 */
[----:B------:R-:W-:-:S02]  /*3980*/  LEA.HI.X.SX32 R169, R243, R169, 0x1, P2 ;  /* 0x000000a9f3a97211 */ /* 0x000fc400010f0eff */
        /* <DEDUP_REMOVED lines=8> */
[----:B------:R-:W-:-:S02]  /*3a10*/  PRMT R209, RZ, 0x7610, R209 ;  /* 0x00007610ffd17816 */ /* 0x000fc400000000d1 */
[----:B------:R-:W-:Y:S01]  /*3a20*/  PRMT R227, RZ, 0x7610, R227 ;  /* 0x00007610ffe37816 */ /* 0x000fe200000000e3 */
[----:B------:R-:W5:Y:S01]  /*3a30*/  @P0 LDG.E.U8 R193, desc[UR24][R136.64] ;  /* 0x0000001888c10981 */ /* 0x000f62000c1e1100 */
[----:B------:R-:W-:-:S03]  /*3a40*/  PRMT R243, RZ, 0x7610, R243 ;  /* 0x00007610fff37816 */ /* 0x000fc600000000f3 */
[----:B------:R-:W5:Y:S04]  /*3a50*/  @P0 LDG.E.U8 R195, desc[UR24][R138.64] ;  /* 0x000000188ac30981 */ /* 0x000f68000c1e1100 */
        /* <DEDUP_REMOVED lines=8> */
[----:B------:R-:W5:Y:S01]  /*3ae0*/  @P0 LDG.E.U8 R243, desc[UR24][R168.64] ;  /* 0x00000018a8f30981 */ /* 0x000f62000c1e1100 */
[----:B------:R-:W-:-:S04]  /*3af0*/  @!UP1 UIADD3 UR4, UPT, UPT, -UR4, 0x100000, URZ ;  /* 0x0010000004049890 */ /* 0x000fc8000fffe1ff */
[----:B------:R-:W-:Y:S02]  /*3b00*/  @!UP1 USHF.L.U32 UR5, UR4, 0xb, URZ ;  /* 0x0000000b04059899 */ /* 0x000fe400080006ff */
[----:B------:R-:W-:Y:S01]  /*3b10*/  @!UP1 USHF.L.U32 UR4, UR4, 0x1, URZ ;  /* 0x0000000104049899 */ /* 0x000fe200080006ff */
[----:B------:R-:W-:Y:S01]  /*3b20*/  VOTEU.ALL UP1, P1 ;  /* 0x0000000000ff7886 */ /* 0x000fe20000820000 */
[----:B------:R-:W-:-:S10]  /*3b30*/  LOP3.LUT R170, R4, 0x10, RZ, 0x3c, !PT ;  /* 0x0000001004aa7812 */ /* 0x000fd400078e3cff */
[----:B------:R0:W1:Y:S01]  /*3b40*/  @!UP1 SYNCS.EXCH.64 URZ, [UR11+0x5008], UR4 ;  /* 0x005008040bff95b2 */ /* 0x0000620008000100 */
[----:B--2---:R-:W-:Y:S04]  /*3b50*/  STS.U8 [R4+UR11], R232 ;  /* 0x000000e804007988 */ /* 0x004fe8000800000b */
[----:B---3--:R2:W-:Y:S04]  /*3b60*/  STS.U8 [R4+UR11+0x1000], R171 ;  /* 0x001000ab04007988 */ /* 0x0085e8000800000b */
[----:B----4-:R-:W-:Y:S04]  /*3b70*/  STS.U8 [R4+UR11+0x400], R244 ;  /* 0x000400f404007988 */ /* 0x010fe8000800000b */
[----:B-----5:R-:W-:Y:S01]  /*3b80*/  STS.U8 [R4+UR11+0x1400], R242 ;  /* 0x001400f204007988 */ /* 0x020fe2000800000b */
[----:B--2---:R-:W-:-:S03]  /*3b90*/  LOP3.LUT R171, R4, 0x20, RZ, 0x3c, !PT ;  /* 0x0000002004ab7812 */ /* 0x004fc600078e3cff */
[----:B------:R-:W-:Y:S04]  /*3ba0*/  STS.U8 [R4+UR11+0x800], R240 ;  /* 0x000800f004007988 */ /* 0x000fe8000800000b */
[----:B------:R-:W-:Y:S04]  /*3bb0*/  STS.U8 [R4+UR11+0x1800], R238 ;  /* 0x001800ee04007988 */ /* 0x000fe8000800000b */
[----:B------:R-:W-:Y:S04]  /*3bc0*/  STS.U8 [R4+UR11+0xc00], R236 ;  /* 0x000c00ec04007988 */ /* 0x000fe8000800000b */
[----:B------:R-:W-:Y:S04]  /*3bd0*/  STS.U8 [R4+UR11+0x1c00], R234 ;  /* 0x001c00ea04007988 */ /* 0x000fe8000800000b */
[----:B------:R2:W-:Y:S04]  /*3be0*/  STS.U8 [R170+UR11+0x80], R172 ;  /* 0x000080acaa007988 */ /* 0x0005e8000800000b */
[----:B------:R3:W-:Y:S01]  /*3bf0*/  STS.U8 [R170+UR11+0x1c80], R173 ;  /* 0x001c80adaa007988 */ /* 0x0007e2000800000b */
[----:B--2---:R-:W-:-:S03]  /*3c00*/  LOP3.LUT R172, R4, 0x30, RZ, 0x3c, !PT ;  /* 0x0000003004ac7812 */ /* 0x004fc600078e3cff */
[----:B------:R-:W-:Y:S01]  /*3c10*/  STS.U8 [R170+UR11+0x1080], R220 ;  /* 0x001080dcaa007988 */ /* 0x000fe2000800000b */
[----:B---3--:R-:W-:-:S03]  /*3c20*/  LOP3.LUT R173, R4, 0x40, RZ, 0x3c, !PT ;  /* 0x0000004004ad7812 */ /* 0x008fc600078e3cff */
[----:B------:R-:W-:Y:S04]  /*3c30*/  STS.U8 [R170+UR11+0x480], R222 ;  /* 0x000480deaa007988 */ /* 0x000fe8000800000b */
        /* <DEDUP_REMOVED lines=8> */
[----:B------:R2:W-:Y:S04]  /*3cc0*/  STS.U8 [R171+UR11+0x900], R174 ;  /* 0x000900aeab007988 */ /* 0x0005e8000800000b */
[----:B------:R-:W-:Y:S04]  /*3cd0*/  STS.U8 [R171+UR11+0x1900], R206 ;  /* 0x001900ceab007988 */ /* 0x000fe8000800000b */
[----:B------:R-:W-:Y:S01]  /*3ce0*/  STS.U8 [R171+UR11+0xd00], R208 ;  /* 0x000d00d0ab007988 */ /* 0x000fe2000800000b */
[----:B--2---:R-:W-:-:S03]  /*3cf0*/  LOP3.LUT R174, R4, 0x50, RZ, 0x3c, !PT ;  /* 0x0000005004ae7812 */ /* 0x004fc600078e3cff */
        /* <DEDUP_REMOVED lines=10> */
[----:B------:R2:W-:Y:S04]  /*3da0*/  STS.U8 [R173+UR11+0xa00], R176 ;  /* 0x000a00b0ad007988 */ /* 0x0005e8000800000b */
[----:B------:R0:W-:Y:S04]  /*3db0*/  STS.U8 [R173+UR11+0x200], R198 ;  /* 0x000200c6ad007988 */ /* 0x0001e8000800000b */
[----:B------:R0:W-:Y:S01]  /*3dc0*/  STS.U8 [R173+UR11+0x1200], R200 ;  /* 0x001200c8ad007988 */ /* 0x0001e2000800000b */
[----:B--2---:R-:W-:-:S03]  /*3dd0*/  LOP3.LUT R176, R4, 0x70, RZ, 0x3c, !PT ;  /* 0x0000007004b07812 */ /* 0x004fc600078e3cff */
[----:B------:R0:W-:Y:S04]  /*3de0*/  STS.U8 [R173+UR11+0x600], R202 ;  /* 0x000600caad007988 */ /* 0x0001e8000800000b */
        /* <DEDUP_REMOVED lines=43> */
[----:B------:R0:W-:Y:S01]  /*40a0*/  STS.U8 [R170+UR11+0x4780], R243 ;  /* 0x004780f3aa007988 */ /* 0x0001e2000800000b */
[----:B-1----:R1:W-:Y:S06]  /*40b0*/  MEMBAR.ALL.CTA ;  /* 0x0000000000007992 */ /* 0x0023ec0000008000 */
[----:B-1----:R-:W1:Y:S02]  /*40c0*/  FENCE.VIEW.ASYNC.S ;  /* 0x00000000000073c6 */ /* 0x002e640000000000 */
[----:B-1----:R-:W-:Y:S01]  /*40d0*/  BAR.SYNC.DEFER_BLOCKING 0x0 ;  /* 0x0000000000007b1d */ /* 0x002fe20000010000 */
[----:B------:R-:W-:-:S04]  /*40e0*/  ISETP.NE.U32.AND P0, PT, RZ, UR7, PT ;  /* 0x00000007ff007c0c */ /* 0x000fc8000bf05070 */
[C---:B------:R-:W-:Y:S02]  /*40f0*/  ISETP.LT.OR P2, PT, R119.reuse, 0x20, P0 ;  /* 0x000000207700780c */ /* 0x040fe40000741670 */
[----:B------:R-:W-:-:S11]  /*4100*/  ISETP.GE.AND P3, PT, R119, 0x40, PT ;  /* 0x000000407700780c */ /* 0x000fd60003f66270 */
[----:B0-----:R-:W-:Y:S05]  /*4110*/  @P2 BRA `(.L_x_6) ;  /* 0x00000000005c2947 */ /* 0x001fea0003800000 */
[----:B------:R-:W-:Y:S02]  /*4120*/  UIADD3 UR4, UPT, UPT, UR11, 0x4000, URZ ;  /* 0x000040000b047890 */ /* 0x000fe4000fffe0ff */
[----:B------:R-:W-:Y:S02]  /*4130*/  USHF.R.U32.HI UR6, URZ, 0x4, UR11 ;  /* 0x00000004ff067899 */ /* 0x000fe4000801160b */
[----:B------:R-:W-:Y:S02]  /*4140*/  USHF.R.U32.HI UR4, URZ, 0x4, UR4 ;  /* 0x00000004ff047899 */ /* 0x000fe40008011604 */
[----:B------:R-:W-:Y:S01]  /*4150*/  USGXT.U32 UR6, UR6, 0xe ;  /* 0x0000000e0606789a */ /* 0x000fe20008000000 */
[----:B------:R-:W-:Y:S01]  /*4160*/  UMOV UR18, 0x100 ;  /* 0x0000010000127882 */ /* 0x000fe20000000000 */
[----:B------:R-:W-:Y:S01]  /*4170*/  UMOV UR19, 0x40004040 ;  /* 0x4000404000137882 */ /* 0x000fe20000000000 */
[----:B------:R-:W-:Y:S01]  /*4180*/  UMOV UR7, URZ ;  /* 0x000000ff00077c82 */ /* 0x000fe20008000000 */
[----:B------:R-:W-:-:S02]  /*4190*/  USGXT.U32 UR16, UR4, 0xe ;  /* 0x0000000e0410789a */ /* 0x000fc40008000000 */
[----:B------:R-:W-:Y:S02]  /*41a0*/  UIADD3 UR9, UPT, UPT, UR10, 0x40, URZ ;  /* 0x000000400a097890 */ /* 0x000fe4000fffe0ff */
[----:B------:R-:W-:Y:S01]  /*41b0*/  UIADD3.64 UR18, UPT, UPT, UR6, UR18, URZ ;  /* 0x0000001206127297 */ /* 0x000fe2000fffe0ff */
[----:B------:R-:W-:Y:S01]  /*41c0*/  UMOV UR20, 0x0 ;  /* 0x0000000000147882 */ /* 0x000fe20000000000 */
[----:B------:R-:W-:Y:S01]  /*41d0*/  UMOV UR21, 0x8108490 ;  /* 0x0810849000157882 */ /* 0x000fe20000000000 */
[----:B------:R-:W-:Y:S01]  /*41e0*/  UMOV UR4, UR8 ;  /* 0x0000000800047c82 */ /* 0x000fe20008000000 */
[----:B------:R-:W-:Y:S01]  /*41f0*/  UMOV UR5, URZ ;  /* 0x000000ff00057c82 */ /* 0x000fe20008000000 */
[----:B------:R-:W-:Y:S01]  /*4200*/  UMOV UR7, 0x40004040 ;  /* 0x4000404000077882 */ /* 0x000fe20000000000 */
[----:B------:R-:W-:Y:S01]  /*4210*/  UMOV UR17, 0xc0004010 ;  /* 0xc000401000117882 */ /* 0x000fe20000000000 */
[----:B------:R-:W-:Y:S01]  /*4220*/  UMOV UR22, 0x0 ;  /* 0x0000000000167882 */ /* 0x000fe20000000000 */
[----:B------:R-:W-:Y:S01]  /*4230*/  UMOV UR23, 0x8108490 ;  /* 0x0810849000177882 */ /* 0x000fe20000000000 */
[----:B------:R-:W-:Y:S01]  /*4240*/  UMOV UR4, UR4 ;  /* 0x0000000400047c82 */ /* 0x000fe20008000000 */
[----:B------:R0:W-:Y:S01]  /*4250*/  UTCQMMA gdesc[UR6], gdesc[UR16], tmem[UR10], tmem[UR20], idesc[UR21], !UPT ;  /* 0x00ff1410060075ea */ /* 0x0001e2000f80030a */
[----:B------:R0:W-:Y:S01]  /*4260*/  UTCQMMA gdesc[UR18], gdesc[UR16], tmem[UR9], tmem[UR22], idesc[UR23], !UPT ;  /* 0x00ff1610120075ea */ /* 0x0001e2000f800309 */
[----:B------:R0:W-:Y:S01]  /*4270*/  UTCBAR [UR4], URZ ;  /* 0x000000ff040073e9 */ /* 0x0001e200080000ff */
[----:B------:R-:W-:Y:S01]  /*4280*/  NOP ;  /* 0x0000000000007918 */ /* 0x000fe20000000000 */
.L_x_6:
[----:B0-----:R-:W-:Y:S01]  /*4290*/  UMOV UR4, URZ ;  /* 0x000000ff00047c82 */ /* 0x001fe20008000000 */
[----:B------:R-:W-:Y:S05]  /*42a0*/  @!P3 BRA `(.L_x_7) ;  /* 0x0000001c00c8b947 */ /* 0x000fea0003800000 */
[----:B------:R-:W-:Y:S01]  /*42b0*/  SHF.R.S32.HI R126, RZ, 0x1f, R119 ;  /* 0x0000001fff7e7819 */ /* 0x000fe20000011477 */
[----:B------:R-:W-:Y:S01]  /*42c0*/  UIADD3 UR4, UPT, UPT, UR11, 0x2000, URZ ;  /* 0x000020000b047890 */ /* 0x000fe2000fffe0ff */
[----:B------:R-:W-:Y:S01]  /*42d0*/  IMAD.MOV.U32 R127, RZ, RZ, RZ ;  /* 0x000000ffff7f7224 */ /* 0x000fe200078e00ff */
[----:B------:R-:W-:Y:S01]  /*42e0*/  UIADD3 UR5, UPT, UPT, UR11, 0x4800, URZ ;  /* 0x000048000b057890 */ /* 0x000fe2000fffe0ff */
[----:B------:R-:W-:Y:S01]  /*42f0*/  LEA.HI R126, R126, R119, RZ, 0x5 ;  /* 0x000000777e7e7211 */ /* 0x000fe200078f28ff */
[----:B------:R-:W-:Y:S02]  /*4300*/  USHF.R.U32.HI UR4, URZ, 0x4, UR4 ;  /* 0x00000004ff047899 */ /* 0x000fe40008011604 */
[----:B------:R-:W-:Y:S01]  /*4310*/  USHF.R.U32.HI UR5, URZ, 0x4, UR5 ;  /* 0x00000004ff057899 */ /* 0x000fe20008011605 */
[----:B------:R-:W-:Y:S01]  /*4320*/  SHF.R.S32.HI R126, RZ, 0x5, R126 ;  /* 0x00000005ff7e7819 */ /* 0x000fe2000001147e */
[----:B------:R-:W-:Y:S02]  /*4330*/  USHF.L.U32 UR13, UR14, 0x5, URZ ;  /* 0x000000050e0d7899 */ /* 0x000fe400080006ff */
[----:B------:R-:W-:Y:S01]  /*4340*/  USHF.L.U32 UR22, UR15, 0x5, URZ ;  /* 0x000000050f167899 */ /* 0x000fe200080006ff */
[----:B------:R-:W-:Y:S01]  /*4350*/  VIMNMX R126, PT, PT, R126, 0x2, !PT ;  /* 0x000000027e7e7848 */ /* 0x000fe20007fe0100 */
[----:B------:R-:W-:Y:S01]  /*4360*/  USGXT.U32 UR6, UR4, 0xe ;  /* 0x0000000e0406789a */ /* 0x000fe20008000000 */
[----:B------:R-:W-:Y:S01]  /*4370*/  UMOV UR16, 0x100 ;  /* 0x0000010000107882 */ /* 0x000fe20000000000 */
[----:B------:R-:W-:-:S02]  /*4380*/  UMOV UR17, 0x40004040 ;  /* 0x4000404000117882 */ /* 0x000fc40000000000 */
[----:B------:R-:W-:Y:S01]  /*4390*/  VIADD R177, R126, 0xffffffff ;  /* 0xffffffff7eb17836 */ /* 0x000fe20000000000 */
[----:B------:R-:W-:Y:S01]  /*43a0*/  UMOV UR7, URZ ;  /* 0x000000ff00077c82 */ /* 0x000fe20008000000 */
[----:B------:R-:W-:Y:S02]  /*43b0*/  USGXT.U32 UR14, UR5, 0xe ;  /* 0x0000000e050e789a */ /* 0x000fe40008000000 */
[----:B------:R-:W-:Y:S02]  /*43c0*/  USHF.R.S32.HI UR26, URZ, 0x1f, UR13 ;  /* 0x0000001fff1a7899 */ /* 0x000fe4000801140d */
[----:B------:R-:W-:Y:S02]  /*43d0*/  USHF.R.S32.HI UR27, URZ, 0x1f, UR22 ;  /* 0x0000001fff1b7899 */ /* 0x000fe40008011416 */
[----:B------:R-:W-:Y:S01]  /*43e0*/  UIADD3.64 UR16, UPT, UPT, UR6, UR16, URZ ;  /* 0x0000001006107297 */ /* 0x000fe2000fffe0ff */
[----:B------:R-:W-:Y:S01]  /*43f0*/  UMOV UR23, 0x1 ;  /* 0x0000000100177882 */ /* 0x000fe20000000000 */
[----:B------:R-:W-:Y:S01]  /*4400*/  UMOV UR5, URZ ;  /* 0x000000ff00057c82 */ /* 0x000fe20008000000 */
[----:B------:R-:W-:-:S09]  /*4410*/  UMOV UR15, 0xc0004010 ;  /* 0xc0004010000f7882 */ /* 0x000fd20000000000 */
.L_x_10:
[----:B------:R-:W-:Y:S01]  /*4420*/  IADD3 R140, P4, PT, R140, UR22, RZ ;  /* 0x000000168c8c7c10 */ /* 0x000fe2000ff9e0ff */
[----:B------:R-:W-:Y:S01]  /*4430*/  IMAD.U32 R127, R127, -0x80000000, RZ ;  /* 0x800000007f7f7824 */ /* 0x000fe200078e00ff */
[----:B------:R-:W-:Y:S02]  /*4440*/  IADD3 R168, P3, PT, R168, UR22, RZ ;  /* 0x00000016a8a87c10 */ /* 0x000fe4000ff7e0ff */
[----:B------:R-:W-:Y:S02]  /*4450*/  IADD3.X R141, PT, PT, R141, UR27, RZ, P4, !PT ;  /* 0x0000001b8d8d7c10 */ /* 0x000fe4000a7fe4ff */
[----:B------:R-:W-:Y:S02]  /*4460*/  IADD3 R148, P4, PT, R148, UR22, RZ ;  /* 0x0000001694947c10 */ /* 0x000fe4000ff9e0ff */
[----:B------:R-:W-:Y:S02]  /*4470*/  IADD3 R166, P5, PT, R166, UR22, RZ ;  /* 0x00000016a6a67c10 */ /* 0x000fe4000ffbe0ff */
[----:B------:R-:W-:-:S02]  /*4480*/  IADD3.X R149, PT, PT, R149, UR27, RZ, P4, !PT ;  /* 0x0000001b95957c10 */ /* 0x000fc4000a7fe4ff */
[----:B------:R-:W-:Y:S02]  /*4490*/  IADD3 R130, P4, PT, R130, UR22, RZ ;  /* 0x0000001682827c10 */ /* 0x000fe4000ff9e0ff */
[----:B------:R-:W-:Y:S02]  /*44a0*/  IADD3 R150, P2, PT, R150, UR22, RZ ;  /* 0x0000001696967c10 */ /* 0x000fe4000ff5e0ff */
[----:B------:R-:W-:Y:S02]  /*44b0*/  IADD3.X R131, PT, PT, R131, UR27, RZ, P4, !PT ;  /* 0x0000001b83837c10 */ /* 0x000fe4000a7fe4ff */
[----:B------:R-:W-:Y:S02]  /*44c0*/  IADD3 R164, P4, PT, R164, UR13, RZ ;  /* 0x0000000da4a47c10 */ /* 0x000fe4000ff9e0ff */
[----:B------:R-:W-:Y:S02]  /*44d0*/  IADD3.X R169, PT, PT, R169, UR27, RZ, P3, !PT ;  /* 0x0000001ba9a97c10 */ /* 0x000fe40009ffe4ff */
[----:B------:R-:W-:-:S02]  /*44e0*/  IADD3.X R165, PT, PT, R165, UR26, RZ, P4, !PT ;  /* 0x0000001aa5a57c10 */ /* 0x000fc4000a7fe4ff */
[----:B------:R-:W-:Y:S02]  /*44f0*/  IADD3 R98, P4, PT, R98, UR13, RZ ;  /* 0x0000000d62627c10 */ /* 0x000fe4000ff9e0ff */
[----:B------:R-:W-:Y:S02]  /*4500*/  IADD3.X R167, PT, PT, R167, UR27, RZ, P5, !PT ;  /* 0x0000001ba7a77c10 */ /* 0x000fe4000affe4ff */
[----:B------:R-:W-:Y:S02]  /*4510*/  IADD3.X R99, PT, PT, R99, UR26, RZ, P4, !PT ;  /* 0x0000001a63637c10 */ /* 0x000fe4000a7fe4ff */
[----:B------:R-:W-:Y:S02]  /*4520*/  IADD3 R52, P4, PT, R52, UR13, RZ ;  /* 0x0000000d34347c10 */ /* 0x000fe4000ff9e0ff */
[----:B------:R-:W-:Y:S02]  /*4530*/  IADD3.X R151, PT, PT, R151, UR27, RZ, P2, !PT ;  /* 0x0000001b97977c10 */ /* 0x000fe400097fe4ff */
[----:B------:R-:W-:-:S02]  /*4540*/  IADD3.X R53, PT, PT, R53, UR26, RZ, P4, !PT ;  /* 0x0000001a35357c10 */ /* 0x000fc4000a7fe4ff */
[----:B------:R-:W-:Y:S02]  /*4550*/  IADD3 R18, P4, PT, R18, UR13, RZ ;  /* 0x0000000d12127c10 */ /* 0x000fe4000ff9e0ff */
[----:B------:R-:W-:Y:S02]  /*4560*/  IADD3 R138, P6, PT, R138, UR22, RZ ;  /* 0x000000168a8a7c10 */ /* 0x000fe4000ffde0ff */
[----:B------:R-:W-:Y:S02]  /*4570*/  IADD3 R136, P3, PT, R136, UR22, RZ ;  /* 0x0000001688887c10 */ /* 0x000fe4000ff7e0ff */
[----:B------:R-:W-:Y:S02]  /*4580*/  IADD3 R134, P5, PT, R134, UR22, RZ ;  /* 0x0000001686867c10 */ /* 0x000fe4000ffbe0ff */
[----:B------:R-:W-:Y:S02]  /*4590*/  IADD3 R132, P2, PT, R132, UR22, RZ ;  /* 0x0000001684847c10 */ /* 0x000fe4000ff5e0ff */
[----:B------:R-:W-:-:S02]  /*45a0*/  IADD3.X R19, PT, PT, R19, UR26, RZ, P4, !PT ;  /* 0x0000001a13137c10 */ /* 0x000fc4000a7fe4ff */
[----:B------:R-:W-:Y:S02]  /*45b0*/  IADD3 R96, P4, PT, R96, UR13, RZ ;  /* 0x0000000d60607c10 */ /* 0x000fe4000ff9e0ff */
[----:B------:R-:W-:Y:S02]  /*45c0*/  IADD3.X R139, PT, PT, R139, UR27, RZ, P6, !PT ;  /* 0x0000001b8b8b7c10 */ /* 0x000fe4000b7fe4ff */
[----:B------:R-:W-:Y:S02]  /*45d0*/  IADD3.X R137, PT, PT, R137, UR27, RZ, P3, !PT ;  /* 0x0000001b89897c10 */ /* 0x000fe40009ffe4ff */
[----:B------:R-:W-:Y:S02]  /*45e0*/  IADD3.X R135, PT, PT, R135, UR27, RZ, P5, !PT ;  /* 0x0000001b87877c10 */ /* 0x000fe4000affe4ff */
[----:B------:R-:W-:Y:S02]  /*45f0*/  IADD3.X R133, PT, PT, R133, UR27, RZ, P2, !PT ;  /* 0x0000001b85857c10 */ /* 0x000fe400097fe4ff */
[----:B------:R-:W-:-:S02]  /*4600*/  IADD3 R146, P6, PT, R146, UR22, RZ ;  /* 0x0000001692927c10 */ /* 0x000fc4000ffde0ff */
[----:B------:R-:W-:Y:S02]  /*4610*/  IADD3 R144, P3, PT, R144, UR22, RZ ;  /* 0x0000001690907c10 */ /* 0x000fe4000ff7e0ff */
[----:B------:R-:W-:Y:S02]  /*4620*/  IADD3 R142, P5, PT, R142, UR22, RZ ;  /* 0x000000168e8e7c10 */ /* 0x000fe4000ffbe0ff */
[----:B------:R-:W-:Y:S02]  /*4630*/  IADD3 R124, P2, PT, R124, UR22, RZ ;  /* 0x000000167c7c7c10 */ /* 0x000fe4000ff5e0ff */
[----:B------:R-:W-:Y:S02]  /*4640*/  IADD3.X R97, PT, PT, R97, UR26, RZ, P4, !PT ;  /* 0x0000001a61617c10 */ /* 0x000fe4000a7fe4ff */
[----:B------:R-:W-:Y:S02]  /*4650*/  IADD3 R62, P4, PT, R62, UR13, RZ ;  /* 0x0000000d3e3e7c10 */ /* 0x000fe4000ff9e0ff */
[----:B------:R-:W-:-:S02]  /*4660*/  IADD3.X R147, PT, PT, R147, UR27, RZ, P6, !PT ;  /* 0x0000001b93937c10 */ /* 0x000fc4000b7fe4ff */
[----:B------:R-:W-:Y:S02]  /*4670*/  IADD3.X R145, PT, PT, R145, UR27, RZ, P3, !PT ;  /* 0x0000001b91917c10 */ /* 0x000fe40009ffe4ff */
[----:B------:R-:W-:Y:S02]  /*4680*/  IADD3.X R143, PT, PT, R143, UR27, RZ, P5, !PT ;  /* 0x0000001b8f8f7c10 */ /* 0x000fe4000affe4ff */
[----:B------:R-:W-:Y:S02]  /*4690*/  IADD3.X R125, PT, PT, R125, UR27, RZ, P2, !PT ;  /* 0x0000001b7d7d7c10 */ /* 0x000fe400097fe4ff */
[----:B------:R-:W-:Y:S02]  /*46a0*/  IADD3 R128, P6, PT, R128, UR22, RZ ;  /* 0x0000001680807c10 */ /* 0x000fe4000ffde0ff */
[----:B------:R-:W-:Y:S02]  /*46b0*/  IADD3 R120, P3, PT, R120, UR22, RZ ;  /* 0x0000001678787c10 */ /* 0x000fe4000ff7e0ff */
[----:B------:R-:W-:-:S02]  /*46c0*/  IADD3 R162, P5, PT, R162, UR13, RZ ;  /* 0x0000000da2a27c10 */ /* 0x000fc4000ffbe0ff */
[----:B------:R-:W-:Y:S02]  /*46d0*/  IADD3 R114, P2, PT, R114, UR13, RZ ;  /* 0x0000000d72727c10 */ /* 0x000fe4000ff5e0ff */
[----:B------:R-:W-:Y:S02]  /*46e0*/  IADD3.X R63, PT, PT, R63, UR26, RZ, P4, !PT ;  /* 0x0000001a3f3f7c10 */ /* 0x000fe4000a7fe4ff */
[----:B------:R-:W-:Y:S02]  /*46f0*/  IADD3 R16, P4, PT, R16, UR13, RZ ;  /* 0x0000000d10107c10 */ /* 0x000fe4000ff9e0ff */
[----:B------:R-:W-:Y:S02]  /*4700*/  IADD3.X R129, PT, PT, R129, UR27, RZ, P6, !PT ;  /* 0x0000001b81817c10 */ /* 0x000fe4000b7fe4ff */
[----:B------:R-:W-:Y:S02]  /*4710*/  IADD3.X R121, PT, PT, R121, UR27, RZ, P3, !PT ;  /* 0x0000001b79797c10 */ /* 0x000fe40009ffe4ff */
[----:B------:R-:W-:-:S02]  /*4720*/  IADD3.X R163, PT, PT, R163, UR26, RZ, P5, !PT ;  /* 0x0000001aa3a37c10 */ /* 0x000fc4000affe4ff */
[----:B------:R-:W-:Y:S02]  /*4730*/  IADD3.X R115, PT, PT, R115, UR26, RZ, P2, !PT ;  /* 0x0000001a73737c10 */ /* 0x000fe400097fe4ff */
        /* <DEDUP_REMOVED lines=43> */
[----:B------:R-:W-:Y:S02]  /*49f0*/  IADD3.X R65, PT, PT, R65, UR26, RZ, P3, !PT ;  /* 0x0000001a41417c10 */ /* 0x000fe40009ffe4ff */
[----:B------:R-:W-:Y:S02]  /*4a00*/  IADD3.X R49, PT, PT, R49, UR26, RZ, P5, !PT ;  /* 0x0000001a31317c10 */ /* 0x000fe4000affe4ff */
[----:B------:R-:W-:Y:S02]  /*4a10*/  IADD3.X R33, PT, PT, R33, UR26, RZ, P2, !PT ;  /* 0x0000001a21217c10 */ /* 0x000fe400097fe4ff */
[----:B------:R-:W-:Y:S01]  /*4a20*/  IADD3.X R27, PT, PT, R27, UR26, RZ, P4, !PT ;  /* 0x0000001a1b1b7c10 */ /* 0x000fe2000a7fe4ff */
[----:B0-----:R-:W0:Y:S01]  /*4a30*/  SYNCS.PHASECHK.TRANS64.TRYWAIT P4, [UR8], R127 ;  /* 0x0000007fff0075a7 */ /* 0x001e220008081108 */
[----:B------:R-:W-:-:S02]  /*4a40*/  IADD3 R46, P6, PT, R46, UR13, RZ ;  /* 0x0000000d2e2e7c10 */ /* 0x000fc4000ffde0ff */
[----:B------:R-:W-:Y:S02]  /*4a50*/  IADD3 R30, P3, PT, R30, UR13, RZ ;  /* 0x0000000d1e1e7c10 */ /* 0x000fe4000ff7e0ff */
[----:B------:R-:W-:Y:S02]  /*4a60*/  IADD3 R14, P5, PT, R14, UR13, RZ ;  /* 0x0000000d0e0e7c10 */ /* 0x000fe4000ffbe0ff */
        /* <DEDUP_REMOVED lines=61> */
[----:B------:R-:W-:Y:S02]  /*4e40*/  ISETP.GT.AND P6, PT, R5, RZ, PT ;  /* 0x000000ff0500720c */ /* 0x000fe40003fc4270 */
[----:B------:R-:W-:Y:S01]  /*4e50*/  PRMT R238, RZ, 0x7610, R238 ;  /* 0x00007610ffee7816 */ /* 0x000fe200000000ee */
[----:B0-----:R-:W-:Y:S10]  /*4e60*/  @!P4 BRA `(.L_x_8) ;  /* 0x0000005c0084c947 */ /* 0x001ff40003800000 */
.L_x_16:
[C---:B------:R-:W-:Y:S01]  /*4e70*/  ISETP.GT.AND P2, PT, R5.reuse, 0x8, PT ;  /* 0x000000080500780c */ /* 0x040fe20003f44270 */
[----:B------:R-:W2:Y:S01]  /*4e80*/  @P6 LDG.E.U8 R238, desc[UR24][R6.64] ;  /* 0x0000001806ee6981 */ /* 0x000ea2000c1e1100 */
[----:B------:R-:W-:Y:S02]  /*4e90*/  ISETP.GT.AND P5, PT, R5, 0x10, PT ;  /* 0x000000100500780c */ /* 0x000fe40003fa4270 */
[----:B------:R-:W-:Y:S02]  /*4ea0*/  PRMT R240, RZ, 0x7610, R240 ;  /* 0x00007610fff07816 */ /* 0x000fe400000000f0 */
[----:B------:R-:W-:Y:S02]  /*4eb0*/  PRMT R126, RZ, 0x7610, R126 ;  /* 0x00007610ff7e7816 */ /* 0x000fe4000000007e */
[----:B------:R-:W-:Y:S02]  /*4ec0*/  PRMT R127, RZ, 0x7610, R127 ;  /* 0x00007610ff7f7816 */ /* 0x000fe4000000007f */
[----:B------:R-:W3:Y:S01]  /*4ed0*/  @P6 LDG.E.U8 R240, desc[UR24][R8.64] ;  /* 0x0000001808f06981 */ /* 0x000ee2000c1e1100 */
[----:B------:R-:W-:-:S02]  /*4ee0*/  PRMT R244, RZ, 0x7610, R244 ;  /* 0x00007610fff47816 */ /* 0x000fc400000000f4 */
[C---:B------:R-:W-:Y:S01]  /*4ef0*/  ISETP.GT.AND P4, PT, R5.reuse, 0x1, PT ;  /* 0x000000010500780c */ /* 0x040fe20003f84270 */
[----:B------:R-:W4:Y:S04]  /*4f00*/  @P2 LDG.E.U8 R126, desc[UR24][R12.64] ;  /* 0x000000180c7e2981 */ /* 0x000f28000c1e1100 */
[----:B------:R-:W5:Y:S04]  /*4f10*/  @P5 LDG.E.U8 R127, desc[UR24][R14.64] ;  /* 0x000000180e7f5981 */ /* 0x000f68000c1e1100 */
[----:B------:R-:W2:Y:S01]  /*4f20*/  @P2 LDG.E.U8 R244, desc[UR24][R10.64] ;  /* 0x000000180af42981 */ /* 0x000ea2000c1e1100 */
[----:B------:R-:W-:-:S02]  /*4f30*/  ISETP.GT.AND P2, PT, R5, 0x2, PT ;  /* 0x000000020500780c */ /* 0x000fc40003f44270 */
[----:B------:R-:W-:Y:S02]  /*4f40*/  PRMT R178, RZ, 0x7610, R178 ;  /* 0x00007610ffb27816 */ /* 0x000fe400000000b2 */
[----:B------:R-:W-:Y:S02]  /*4f50*/  PRMT R180, RZ, 0x7610, R180 ;  /* 0x00007610ffb47816 */ /* 0x000fe400000000b4 */
[----:B------:R-:W-:-:S07]  /*4f60*/  ISETP.GT.AND P3, PT, R5, 0x18, PT ;  /* 0x000000180500780c */ /* 0x000fce0003f64270 */
[----:B------:R-:W2:Y:S04]  /*4f70*/  @P2 LDG.E.U8 R178, desc[UR24][R38.64] ;  /* 0x0000001826b22981 */ /* 0x000ea8000c1e1100 */
[----:B------:R-:W2:Y:S01]  /*4f80*/  @P2 LDG.E.U8 R180, desc[UR24][R40.64] ;  /* 0x0000001828b42981 */ /* 0x000ea2000c1e1100 */
[----:B------:R-:W-:Y:S02]  /*4f90*/  ISETP.GT.AND P2, PT, R5, 0x5, PT ;  /* 0x000000050500780c */ /* 0x000fe40003f44270 */
[----:B------:R-:W-:Y:S02]  /*4fa0*/  PRMT R179, RZ, 0x7610, R179 ;  /* 0x00007610ffb37816 */ /* 0x000fe400000000b3 */
[----:B------:R-:W-:Y:S02]  /*4fb0*/  PRMT R181, RZ, 0x7610, R181 ;  /* 0x00007610ffb57816 */ /* 0x000fe400000000b5 */
[----:B------:R-:W-:-:S02]  /*4fc0*/  PRMT R246, RZ, 0x7610, R246 ;  /* 0x00007610fff67816 */ /* 0x000fc400000000f6 */
[----:B------:R-:W-:Y:S01]  /*4fd0*/  PRMT R242, RZ, 0x7610, R242 ;  /* 0x00007610fff27816 */ /* 0x000fe200000000f2 */
[----:B------:R-:W2:Y:S01]  /*4fe0*/  @P4 LDG.E.U8 R179, desc[UR24][R22.64] ;  /* 0x0000001816b34981 */ /* 0x000ea2000c1e1100 */
[----:B------:R-:W-:Y:S02]  /*4ff0*/  PRMT R187, RZ, 0x7610, R187 ;  /* 0x00007610ffbb7816 */ /* 0x000fe400000000bb */
[----:B------:R-:W-:Y:S01]  /*5000*/  PRMT R189, RZ, 0x7610, R189 ;  /* 0x00007610ffbd7816 */ /* 0x000fe200000000bd */
[----:B------:R-:W2:Y:S01]  /*5010*/  @P4 LDG.E.U8 R181, desc[UR24][R24.64] ;  /* 0x0000001818b54981 */ /* 0x000ea2000c1e1100 */
[----:B------:R-:W-:-:S03]  /*5020*/  ISETP.GT.AND P4, PT, R5, 0x3, PT ;  /* 0x000000030500780c */ /* 0x000fc60003f84270 */
[----:B------:R-:W2:Y:S04]  /*5030*/  @P3 LDG.E.U8 R246, desc[UR24][R18.64] ;  /* 0x0000001812f63981 */ /* 0x000ea8000c1e1100 */
[----:B------:R-:W2:Y:S01]  /*5040*/  @P3 LDG.E.U8 R242, desc[UR24][R20.64] ;  /* 0x0000001814f23981 */ /* 0x000ea2000c1e1100 */
[----:B------:R-:W-:-:S03]  /*5050*/  ISETP.GT.AND P3, PT, R5, 0x6, PT ;  /* 0x000000060500780c */ /* 0x000fc60003f64270 */
        /* <DEDUP_REMOVED lines=101> */
[----:B------:R-:W-:Y:S02]  /*56b0*/  PRMT R237, RZ, 0x7610, R237 ;  /* 0x00007610ffed7816 */ /* 0x000fe400000000ed */
[C---:B------:R-:W-:Y:S01]  /*56c0*/  ISETP.GT.AND P5, PT, R5.reuse, 0x4, PT ;  /* 0x000000040500780c */ /* 0x040fe20003fa4270 */
        /* <DEDUP_REMOVED lines=17> */
[----:B------:R-:W-:Y:S01]  /*57e0*/  PRMT R241, RZ, 0x7610, R241 ;  /* 0x00007610fff17816 */ /* 0x000fe200000000f1 */
[----:B------:R-:W2:Y:S04]  /*57f0*/  @P4 LDG.E.U8 R218, desc[UR24][R82.64] ;  /* 0x0000001852da4981 */ /* 0x000ea8000c1e1100 */
[----:B------:R-:W2:Y:S04]  /*5800*/  @P4 LDG.E.U8 R220, desc[UR24][R84.64] ;  /* 0x0000001854dc4981 */ /* 0x000ea8000c1e1100 */
[----:B------:R-:W2:Y:S04]  /*5810*/  @P3 LDG.E.U8 R222, desc[UR24][R114.64] ;  /* 0x0000001872de3981 */ /* 0x000ea8000c1e1100 */
[----:B------:R-:W2:Y:S04]  /*5820*/  @P3 LDG.E.U8 R224, desc[UR24][R116.64] ;  /* 0x0000001874e03981 */ /* 0x000ea8000c1e1100 */
[----:B------:R-:W2:Y:S04]  /*5830*/  @P2 LDG.E.U8 R239, desc[UR24][R162.64] ;  /* 0x00000018a2ef2981 */ /* 0x000ea8000c1e1100 */
[----:B------:R-:W2:Y:S01]  /*5840*/  @P2 LDG.E.U8 R241, desc[UR24][R164.64] ;  /* 0x00000018a4f12981 */ /* 0x000ea2000c1e1100 */
[----:B------:R-:W-:Y:S01]  /*5850*/  BAR.SYNC.DEFER_BLOCKING 0x0 ;  /* 0x0000000000007b1d */ /* 0x000fe20000010000 */
[----:B------:R-:W-:-:S02]  /*5860*/  ISETP.GE.AND P3, PT, R118, R5, PT ;  /* 0x000000057600720c */ /* 0x000fc40003f66270 */
[----:B------:R-:W-:Y:S02]  /*5870*/  PRMT R250, RZ, 0x7610, R250 ;  /* 0x00007610fffa7816 */ /* 0x000fe400000000fa */
[----:B------:R-:W-:Y:S01]  /*5880*/  PRMT R243, RZ, 0x7610, R243 ;  /* 0x00007610fff37816 */ /* 0x000fe200000000f3 */
[----:B---3--:R0:W-:Y:S04]  /*5890*/  STS.U8 [R4+UR11+0x3000], R240 ;  /* 0x003000f004007988 */ /* 0x0081e8000800000b */
[----:B----4-:R1:W-:Y:S04]  /*58a0*/  STS.U8 [R4+UR11+0x3400], R126 ;  /* 0x0034007e04007988 */ /* 0x0103e8000800000b */
[----:B-----5:R3:W-:Y:S01]  /*58b0*/  STS.U8 [R4+UR11+0x2800], R127 ;  /* 0x0028007f04007988 */ /* 0x0207e2000800000b */
[----:B0-----:R-:W-:-:S03]  /*58c0*/  PRMT R240, RZ, 0x7610, R240 ;  /* 0x00007610fff07816 */ /* 0x001fc600000000f0 */
[----:B--2---:R0:W-:Y:S01]  /*58d0*/  STS.U8 [R4+UR11+0x2400], R244 ;  /* 0x002400f404007988 */ /* 0x0041e2000800000b */
[----:B-1----:R-:W-:Y:S01]  /*58e0*/  @!P3 IMAD.MOV.U32 R126, RZ, RZ, R148 ;  /* 0x000000ffff7eb224 */ /* 0x002fe200078e0094 */
[----:B------:R-:W-:Y:S02]  /*58f0*/  PRMT R245, RZ, 0x7610, R245 ;  /* 0x00007610fff57816 */ /* 0x000fe400000000f5 */
[----:B------:R1:W-:Y:S01]  /*5900*/  STS.U8 [R4+UR11+0x2000], R238 ;  /* 0x002000ee04007988 */ /* 0x0003e2000800000b */
[----:B---3--:R-:W-:Y:S01]  /*5910*/  @!P3 IMAD.MOV.U32 R127, RZ, RZ, R149 ;  /* 0x000000ffff7fb224 */ /* 0x008fe200078e0095 */
[----:B------:R-:W-:Y:S02]  /*5920*/  PRMT R247, RZ, 0x7610, R247 ;  /* 0x00007610fff77816 */ /* 0x000fe400000000f7 */
[----:B------:R-:W2:Y:S01]  /*5930*/  @!P3 LDG.E.U8 R243, desc[UR24][R120.64] ;  /* 0x0000001878f3b981 */ /* 0x000ea2000c1e1100 */
[----:B0-----:R-:W-:-:S03]  /*5940*/  PRMT R244, RZ, 0x7610, R244 ;  /* 0x00007610fff47816 */ /* 0x001fc600000000f4 */
[----:B------:R0:W3:Y:S01]  /*5950*/  @!P3 LDG.E.U8 R240, desc[UR24][R126.64] ;  /* 0x000000187ef0b981 */ /* 0x0000e2000c1e1100 */
[----:B------:R-:W-:Y:S02]  /*5960*/  PRMT R249, RZ, 0x7610, R249 ;  /* 0x00007610fff97816 */ /* 0x000fe400000000f9 */
[----:B------:R-:W-:Y:S01]  /*5970*/  PRMT R251, RZ, 0x7610, R251 ;  /* 0x00007610fffb7816 */ /* 0x000fe200000000fb */
[----:B------:R-:W4:Y:S01]  /*5980*/  @!P3 LDG.E.U8 R245, desc[UR24][R128.64] ;  /* 0x0000001880f5b981 */ /* 0x000f22000c1e1100 */
[----:B------:R-:W-:Y:S02]  /*5990*/  PRMT R226, RZ, 0x7610, R226 ;  /* 0x00007610ffe27816 */ /* 0x000fe400000000e2 */
[----:B------:R-:W-:Y:S01]  /*59a0*/  PRMT R228, RZ, 0x7610, R228 ;  /* 0x00007610ffe47816 */ /* 0x000fe200000000e4 */
[----:B------:R-:W5:Y:S01]  /*59b0*/  @!P3 LDG.E.U8 R247, desc[UR24][R130.64] ;  /* 0x0000001882f7b981 */ /* 0x000f62000c1e1100 */
[----:B0-----:R-:W-:Y:S02]  /*59c0*/  @!P3 IMAD.MOV.U32 R126, RZ, RZ, R150 ;  /* 0x000000ffff7eb224 */ /* 0x001fe400078e0096 */
[----:B------:R-:W-:Y:S01]  /*59d0*/  @!P3 IMAD.MOV.U32 R127, RZ, RZ, R151 ;  /* 0x000000ffff7fb224 */ /* 0x000fe200078e0097 */
[----:B------:R-:W-:Y:S01]  /*59e0*/  PRMT R230, RZ, 0x7610, R230 ;  /* 0x00007610ffe67816 */ /* 0x000fe200000000e6 */
[----:B------:R-:W2:Y:S04]  /*59f0*/  @!P3 LDG.E.U8 R249, desc[UR24][R132.64] ;  /* 0x0000001884f9b981 */ /* 0x000ea8000c1e1100 */
[----:B------:R0:W2:Y:S01]  /*5a00*/  @!P3 LDG.E.U8 R244, desc[UR24][R126.64] ;  /* 0x000000187ef4b981 */ /* 0x0000a2000c1e1100 */
[----:B------:R-:W-:-:S02]  /*5a10*/  PRMT R232, RZ, 0x7610, R232 ;  /* 0x00007610ffe87816 */ /* 0x000fc400000000e8 */
[----:B------:R-:W-:Y:S01]  /*5a20*/  PRMT R234, RZ, 0x7610, R234 ;  /* 0x00007610ffea7816 */ /* 0x000fe200000000ea */
[----:B------:R-:W2:Y:S01]  /*5a30*/  @!P3 LDG.E.U8 R251, desc[UR24][R134.64] ;  /* 0x0000001886fbb981 */ /* 0x000ea2000c1e1100 */
[----:B------:R-:W-:Y:S02]  /*5a40*/  PRMT R236, RZ, 0x7610, R236 ;  /* 0x00007610ffec7816 */ /* 0x000fe400000000ec */
[----:B-1----:R-:W-:Y:S01]  /*5a50*/  PRMT R238, RZ, 0x7610, R238 ;  /* 0x00007610ffee7816 */ /* 0x002fe200000000ee */
[----:B------:R-:W2:Y:S01]  /*5a60*/  @!P3 LDG.E.U8 R226, desc[UR24][R136.64] ;  /* 0x0000001888e2b981 */ /* 0x000ea2000c1e1100 */
[----:B0-----:R-:W-:Y:S02]  /*5a70*/  @!P3 IMAD.MOV.U32 R126, RZ, RZ, R166 ;  /* 0x000000ffff7eb224 */ /* 0x001fe400078e00a6 */
[----:B------:R-:W-:Y:S01]  /*5a80*/  @!P3 IMAD.MOV.U32 R127, RZ, RZ, R167 ;  /* 0x000000ffff7fb224 */ /* 0x000fe200078e00a7 */
[----:B------:R-:W-:Y:S01]  /*5a90*/  PRMT R252, RZ, 0x7610, R252 ;  /* 0x00007610fffc7816 */ /* 0x000fe200000000fc */
[----:B------:R-:W2:Y:S04]  /*5aa0*/  @!P3 LDG.E.U8 R228, desc[UR24][R138.64] ;  /* 0x000000188ae4b981 */ /* 0x000ea8000c1e1100 */
[----:B------:R0:W2:Y:S04]  /*5ab0*/  @!P3 LDG.E.U8 R250, desc[UR24][R126.64] ;  /* 0x000000187efab981 */ /* 0x0000a8000c1e1100 */
[----:B------:R-:W2:Y:S04]  /*5ac0*/  @!P3 LDG.E.U8 R230, desc[UR24][R140.64] ;  /* 0x000000188ce6b981 */ /* 0x000ea8000c1e1100 */
[----:B------:R-:W2:Y:S01]  /*5ad0*/  @!P3 LDG.E.U8 R232, desc[UR24][R124.64] ;  /* 0x000000187ce8b981 */ /* 0x000ea2000c1e1100 */
[----:B0-----:R-:W-:-:S02]  /*5ae0*/  @!P3 IMAD.MOV.U32 R126, RZ, RZ, R168 ;  /* 0x000000ffff7eb224 */ /* 0x001fc400078e00a8 */
[----:B------:R-:W-:Y:S01]  /*5af0*/  @!P3 IMAD.MOV.U32 R127, RZ, RZ, R169 ;  /* 0x000000ffff7fb224 */ /* 0x000fe200078e00a9 */
[----:B------:R-:W2:Y:S04]  /*5b00*/  @!P3 LDG.E.U8 R234, desc[UR24][R142.64] ;  /* 0x000000188eeab981 */ /* 0x000ea8000c1e1100 */
[----:B------:R-:W2:Y:S04]  /*5b10*/  @!P3 LDG.E.U8 R236, desc[UR24][R144.64] ;  /* 0x0000001890ecb981 */ /* 0x000ea8000c1e1100 */
[----:B------:R-:W2:Y:S04]  /*5b20*/  @!P3 LDG.E.U8 R238, desc[UR24][R146.64] ;  /* 0x0000001892eeb981 */ /* 0x000ea8000c1e1100 */
[----:B------:R-:W2:Y:S04]  /*5b30*/  @!P3 LDG.E.U8 R252, desc[UR24][R126.64] ;  /* 0x000000187efcb981 */ /* 0x000ea8000c1e1100 */
[----:B------:R0:W-:Y:S04]  /*5b40*/  STS.U8 [R4+UR11+0x2c00], R246 ;  /* 0x002c00f604007988 */ /* 0x0001e8000800000b */
[----:B------:R0:W-:Y:S01]  /*5b50*/  STS.U8 [R4+UR11+0x3c00], R242 ;  /* 0x003c00f204007988 */ /* 0x0001e2000800000b */
[----:B------:R-:W-:Y:S01]  /*5b60*/  ULEA UR8, UR23, UR11, 0x3 ;  /* 0x0000000b17087291 */ /* 0x000fe2000f8e18ff */
[----:B------:R-:W-:-:S03]  /*5b70*/  UMOV UR4, UR5 ;  /* 0x0000000500047c82 */ /* 0x000fc60008000000 */
[----:B------:R-:W-:Y:S01]  /*5b80*/  UIADD3 UR8, UPT, UPT, UR8, 0x5000, URZ ;  /* 0x0000500008087890 */ /* 0x000fe2000fffe0ff */
        /* <DEDUP_REMOVED lines=57> */
[----:B--2---:R0:W-:Y:S04]  /*5f20*/  STS.U8 [R4+UR11+0x4800], R243 ;  /* 0x004800f304007988 */ /* 0x0041e8000800000b */
[----:B----4-:R0:W-:Y:S04]  /*5f30*/  STS.U8 [R4+UR11+0x4900], R245 ;  /* 0x004900f504007988 */ /* 0x0101e8000800000b */
[----:B-----5:R0:W-:Y:S04]  /*5f40*/  STS.U8 [R4+UR11+0x4a00], R247 ;  /* 0x004a00f704007988 */ /* 0x0201e8000800000b */
        /* <DEDUP_REMOVED lines=9> */
[----:B---3--:R0:W-:Y:S04]  /*5fe0*/  STS.U8 [R170+UR11+0x4c80], R240 ;  /* 0x004c80f0aa007988 */ /* 0x0081e8000800000b */
[----:B------:R0:W-:Y:S04]  /*5ff0*/  STS.U8 [R170+UR11+0x4d80], R244 ;  /* 0x004d80f4aa007988 */ /* 0x0001e8000800000b */
[----:B------:R0:W-:Y:S04]  /*6000*/  STS.U8 [R170+UR11+0x4e80], R250 ;  /* 0x004e80faaa007988 */ /* 0x0001e8000800000b */
[----:B------:R0:W-:Y:S01]  /*6010*/  STS.U8 [R170+UR11+0x4f80], R252 ;  /* 0x004f80fcaa007988 */ /* 0x0001e2000800000b */
[----:B------:R1:W-:Y:S06]  /*6020*/  MEMBAR.ALL.CTA ;  /* 0x0000000000007992 */ /* 0x0003ec0000008000 */
[----:B-1----:R-:W1:Y:S02]  /*6030*/  FENCE.VIEW.ASYNC.S ;  /* 0x00000000000073c6 */ /* 0x002e640000000000 */
[----:B-1----:R-:W-:Y:S06]  /*6040*/  BAR.SYNC.DEFER_BLOCKING 0x0 ;  /* 0x0000000000007b1d */ /* 0x002fec0000010000 */
[----:B------:R-:W-:Y:S05]  /*6050*/  @P0 BRA `(.L_x_9) ;  /* 0x0000000000340947 */ /* 0x000fea0003800000 */
[----:B------:R-:W-:Y:S01]  /*6060*/  UIADD3 UR28, UPT, UPT, UR10, 0x40, URZ ;  /* 0x000000400a1c7890 */ /* 0x000fe2000fffe0ff */
[----:B------:R-:W-:Y:S01]  /*6070*/  UMOV UR18, UR6 ;  /* 0x0000000600127c82 */ /* 0x000fe20008000000 */
[----:B------:R-:W-:Y:S01]  /*6080*/  UMOV UR19, 0x40004040 ;  /* 0x4000404000137882 */ /* 0x000fe20000000000 */
[----:B------:R-:W-:Y:S01]  /*6090*/  UMOV UR20, 0x0 ;  /* 0x0000000000147882 */ /* 0x000fe20000000000 */
[----:B------:R-:W-:Y:S01]  /*60a0*/  UMOV UR21, 0x8108490 ;  /* 0x0810849000157882 */ /* 0x000fe20000000000 */
[----:B------:R-:W-:Y:S01]  /*60b0*/  UMOV UR9, URZ ;  /* 0x000000ff00097c82 */ /* 0x000fe20008000000 */
[----:B------:R-:W-:Y:S01]  /*60c0*/  UMOV UR30, 0x0 ;  /* 0x00000000001e7882 */ /* 0x000fe20000000000 */
[----:B------:R-:W-:Y:S01]  /*60d0*/  UMOV UR31, 0x8108490 ;  /* 0x08108490001f7882 */ /* 0x000fe20000000000 */
[----:B------:R1:W-:Y:S01]  /*60e0*/  UTCQMMA gdesc[UR18], gdesc[UR14], tmem[UR10], tmem[UR20], idesc[UR21], UPT ;  /* 0x00ff140e120075ea */ /* 0x0003e2000b80030a */
[----:B------:R-:W-:Y:S01]  /*60f0*/  UMOV UR5, UR8 ;  /* 0x0000000800057c82 */ /* 0x000fe20008000000 */
[----:B------:R1:W-:Y:S01]  /*6100*/  UTCQMMA gdesc[UR16], gdesc[UR14], tmem[UR28], tmem[UR30], idesc[UR31], UPT ;  /* 0x00ff1e0e100075ea */ /* 0x0003e2000b80031c */
[----:B------:R1:W-:Y:S01]  /*6110*/  UTCBAR [UR5], URZ ;  /* 0x000000ff050073e9 */ /* 0x0003e200080000ff */
[----:B------:R-:W-:-:S02]  /*6120*/  NOP ;  /* 0x0000000000007918 */ /* 0x000fc40000000000 */
.L_x_9:
[----:B------:R-:W-:Y:S01]  /*6130*/  VIADD R177, R177, 0xffffffff ;  /* 0xffffffffb1b17836 */ /* 0x000fe20000000000 */
[----:B------:R-:W-:Y:S01]  /*6140*/  UIADD3 UR23, UPT, UPT, UR23, 0x1, URZ ;  /* 0x0000000117177890 */ /* 0x000fe2000fffe0ff */
[----:B------:R-:W-:Y:S02]  /*6150*/  IMAD.U32 R127, RZ, RZ, UR4 ;  /* 0x00000004ff7f7e24 */ /* 0x000fe4000f8e00ff */
[----:B------:R-:W-:Y:S01]  /*6160*/  VIADD R5, R5, 0xffffffe0 ;  /* 0xffffffe005057836 */ /* 0x000fe20000000000 */
[----:B------:R-:W-:Y:S01]  /*6170*/  ISETP.NE.U32.AND P2, PT, R177, RZ, PT ;  /* 0x000000ffb100720c */ /* 0x000fe20003f45070 */
[----:B------:R-:W-:-:S04]  /*6180*/  UISETP.GT.AND UP1, UPT, UR23, 0x1, UPT ;  /* 0x000000011700788c */ /* 0x000fc8000bf24270 */
[----:B-1----:R-:W-:Y:S02]  /*6190*/  USEL UR5, URZ, 0x1, !UP1 ;  /* 0x00000001ff057887 */ /* 0x002fe4000c800000 */
[----:B------:R-:W-:Y:S02]  /*61a0*/  USEL UR23, UR23, URZ, !UP1 ;  /* 0x000000ff17177287 */ /* 0x000fe4000c800000 */
[----:B------:R-:W-:-:S04]  /*61b0*/  ULOP3.LUT UR5, UR4, UR5, URZ, 0x3c, !UPT ;  /* 0x0000000504057292 */ /* 0x000fc8000f8e3cff */
[----:B------:R-:W-:Y:S08]  /*61c0*/  @P2 BRA `(.L_x_10) ;  /* 0xffffffe000942947 */ /* 0x000ff0000383ffff */
.L_x_7:
[----:B------:R-:W1:Y:S01]  /*61d0*/  LDC R133, c[0x0][0x3b4] ;  /* 0x0000ed00ff857b82 */ /* 0x000e620000000800 */
[----:B------:R-:W2:Y:S01]  /*61e0*/  LDCU.128 UR16, c[0x0][0x390] ;  /* 0x00007200ff1077ac */ /* 0x000ea20008000c00 */
[----:B------:R-:W-:Y:S01]  /*61f0*/  ISETP.GE.AND P2, PT, R119, 0x20, PT ;  /* 0x000000207700780c */ /* 0x000fe20003f46270 */
[C---:B0-----:R-:W-:Y:S01]  /*6200*/  VIADD R4, R0.reuse, 0x1 ;  /* 0x0000000100047836 */ /* 0x041fe20000000000 */
[----:B------:R-:W0:Y:S01]  /*6210*/  LDCU UR32, c[0x0][0x3b8] ;  /* 0x00007700ff2077ac */ /* 0x000e220008000800 */
[C---:B------:R-:W-:Y:S02]  /*6220*/  VIADD R6, R0.reuse, 0x2 ;  /* 0x0000000200067836 */ /* 0x040fe40000000000 */
[----:B------:R-:W-:Y:S01]  /*6230*/  VIADD R5, R0, 0x3 ;  /* 0x0000000300057836 */ /* 0x000fe20000000000 */
[----:B------:R-:W3:Y:S01]  /*6240*/  LDCU.64 UR34, c[0x0][0x398] ;  /* 0x00007300ff2277ac */ /* 0x000ee20008000a00 */
[----:B------:R-:W4:Y:S01]  /*6250*/  LDCU.64 UR6, c[0x0][0x398] ;  /* 0x00007300ff0677ac */ /* 0x000f220008000a00 */
[----:B------:R-:W1:Y:S01]  /*6260*/  LDCU.64 UR14, c[0x0][0x398] ;  /* 0x00007300ff0e77ac */ /* 0x000e620008000a00 */
[----:B--2---:R-:W-:Y:S01]  /*6270*/  ISETP.GE.AND P3, PT, R4, UR19, PT ;  /* 0x0000001304007c0c */ /* 0x004fe2000bf66270 */
[----:B------:R-:W-:Y:S01]  /*6280*/  VIADD R4, R0, 0x4 ;  /* 0x0000000400047836 */ /* 0x000fe20000000000 */
[----:B------:R-:W-:Y:S01]  /*6290*/  ISETP.GE.AND P0, PT, R6, UR19, PT ;  /* 0x0000001306007c0c */ /* 0x000fe2000bf06270 */
[----:B0-----:R-:W-:Y:S01]  /*62a0*/  IMAD R180, R0, UR32, RZ ;  /* 0x0000002000b47c24 */ /* 0x001fe2000f8e02ff */
[----:B------:R-:W-:Y:S01]  /*62b0*/  ISETP.GE.AND P6, PT, R5, UR19, PT ;  /* 0x0000001305007c0c */ /* 0x000fe2000bfc6270 */
[----:B-1----:R-:W-:Y:S01]  /*62c0*/  IMAD R134, R2, R133, RZ ;  /* 0x0000008502867224 */ /* 0x002fe200078e02ff */
[----:B------:R-:W-:Y:S01]  /*62d0*/  ISETP.GE.AND P5, PT, R4, UR19, PT ;  /* 0x0000001304007c0c */ /* 0x000fe2000bfa6270 */
[----:B------:R-:W-:Y:S01]  /*62e0*/  VIADD R174, R180, UR32 ;  /* 0x00000020b4ae7c36 */ /* 0x000fe20008000000 */
[----:B------:R-:W-:Y:S01]  /*62f0*/  SHF.R.S32.HI R4, RZ, 0x1f, R180 ;  /* 0x0000001fff047819 */ /* 0x000fe200000114b4 */
[----:B------:R-:W-:Y:S01]  /*6300*/  IMAD R133, R133, 0x80, R134 ;  /* 0x0000008085857824 */ /* 0x000fe200078e0286 */
[----:B------:R-:W-:Y:S01]  /*6310*/  IADD3 R132, P4, PT, R134, UR16, RZ ;  /* 0x0000001086847c10 */ /* 0x000fe2000ff9e0ff */
[----:B---34-:R-:W-:-:S12]  /*6320*/  @!P2 BRA `(.L_x_11) ;  /* 0x000000000010a947 */ /* 0x018fd80003800000 */
[----:B------:R-:W-:-:S06]  /*6330*/  USHF.L.U32 UR4, UR4, 0x1f, URZ ;  /* 0x0000001f04047899 */ /* 0x000fcc00080006ff */
[----:B------:R-:W-:-:S04]  /*6340*/  IMAD.U32 R5, RZ, RZ, UR4 ;  /* 0x00000004ff057e24 */ /* 0x000fc8000f8e00ff */
[----:B------:R-:W0:Y:S02]  /*6350*/  SYNCS.PHASECHK.TRANS64.TRYWAIT P2, [UR8], R5 ;  /* 0x00000005ff0075a7 */ /* 0x000e240008041108 */
[----:B0-----:R-:W-:Y:S05]  /*6360*/  @!P2 BRA `(.L_x_12) ;  /* 0x000000480050a947 */ /* 0x001fea0003800000 */
.L_x_11:
[----:B------:R-:W-:Y:S01]  /*6370*/  BAR.SYNC.DEFER_BLOCKING 0x0 ;  /* 0x0000000000007b1d */ /* 0x000fe20000010000 */
[C---:B------:R-:W-:Y:S01]  /*6380*/  IADD3 R135, P2, PT, R133.reuse, UR16, RZ ;  /* 0x0000001085877c10 */ /* 0x040fe2000ff5e0ff */
[----:B------:R-:W-:Y:S01]  /*6390*/  VIADD R170, R174, UR32 ;  /* 0x00000020aeaa7c36 */ /* 0x000fe20008000000 */
[----:B------:R-:W-:Y:S01]  /*63a0*/  LEA.HI.X.SX32 R134, R134, UR17, 0x1, P4 ;  /* 0x0000001186867c11 */ /* 0x000fe2000a0f0eff */
[----:B------:R-:W-:Y:S01]  /*63b0*/  VIADD R183, R0, 0x5 ;  /* 0x0000000500b77836 */ /* 0x000fe20000000000 */
[-C--:B------:R-:W-:Y:S01]  /*63c0*/  IADD3 R178, P4, PT, R180, R132.reuse, RZ ;  /* 0x00000084b4b27210 */ /* 0x080fe20007f9e0ff */
[----:B------:R-:W-:Y:S01]  /*63d0*/  VIADD R166, R170, UR32 ;  /* 0x00000020aaa67c36 */ /* 0x000fe20008000000 */
[----:B------:R-:W-:Y:S01]  /*63e0*/  LEA.HI.X.SX32 R133, R133, UR17, 0x1, P2 ;  /* 0x0000001185857c11 */ /* 0x000fe200090f0eff */
[----:B------:R-:W0:Y:S01]  /*63f0*/  LDCU.64 UR30, c[0x0][0x398] ;  /* 0x00007300ff1e77ac */ /* 0x000e220008000a00 */
[-C--:B------:R-:W-:Y:S01]  /*6400*/  IADD3 R180, P2, PT, R180, R135.reuse, RZ ;  /* 0x00000087b4b47210 */ /* 0x080fe20007f5e0ff */
[----:B------:R-:W-:Y:S01]  /*6410*/  IMAD.X R179, R4, 0x1, R134, P4 ;  /* 0x0000000104b37824 */ /* 0x000fe200020e0686 */
[----:B------:R-:W-:Y:S01]  /*6420*/  SHF.R.S32.HI R5, RZ, 0x1f, R174 ;  /* 0x0000001fff057819 */ /* 0x000fe200000114ae */
[----:B------:R-:W-:Y:S01]  /*6430*/  VIADD R164, R166, UR32 ;  /* 0x00000020a6a47c36 */ /* 0x000fe20008000000 */
[-C--:B------:R-:W-:Y:S01]  /*6440*/  IADD3 R176, P4, PT, R174, R132.reuse, RZ ;  /* 0x00000084aeb07210 */ /* 0x080fe20007f9e0ff */
[--C-:B------:R-:W-:Y:S01]  /*6450*/  IMAD.X R181, R4, 0x1, R133.reuse, P2 ;  /* 0x0000000104b57824 */ /* 0x100fe200010e0685 */
[-C--:B------:R-:W-:Y:S01]  /*6460*/  IADD3 R174, P2, PT, R174, R135.reuse, RZ ;  /* 0x00000087aeae7210 */ /* 0x080fe20007f5e0ff */
[----:B------:R-:W-:Y:S01]  /*6470*/  VIADD R152, R164, UR32 ;  /* 0x00000020a4987c36 */ /* 0x000fe20008000000 */
[----:B------:R-:W-:Y:S01]  /*6480*/  SHF.R.S32.HI R6, RZ, 0x1f, R170 ;  /* 0x0000001fff067819 */ /* 0x000fe200000114aa */
[C---:B------:R-:W-:Y:S01]  /*6490*/  IMAD.X R177, R5.reuse, 0x1, R134, P4 ;  /* 0x0000000105b17824 */ /* 0x040fe200020e0686 */
[CC--:B------:R-:W-:Y:S01]  /*64a0*/  IADD3 R172, P4, PT, R170.reuse, R132.reuse, RZ ;  /* 0x00000084aaac7210 */ /* 0x0c0fe20007f9e0ff */
[--C-:B------:R-:W-:Y:S01]  /*64b0*/  IMAD.X R175, R5, 0x1, R133.reuse, P2 ;  /* 0x0000000105af7824 */ /* 0x100fe200010e0685 */
[-C--:B------:R-:W-:Y:S01]  /*64c0*/  IADD3 R170, P2, PT, R170, R135.reuse, RZ ;  /* 0x00000087aaaa7210 */ /* 0x080fe20007f5e0ff */
[----:B------:R-:W-:Y:S01]  /*64d0*/  VIADD R156, R152, UR32 ;  /* 0x00000020989c7c36 */ /* 0x000fe20008000000 */
[----:B------:R-:W-:Y:S01]  /*64e0*/  SHF.R.S32.HI R4, RZ, 0x1f, R166 ;  /* 0x0000001fff047819 */ /* 0x000fe200000114a6 */
[----:B------:R-:W1:Y:S02]  /*64f0*/  @!P1 SYNCS.CCTL.IV [UR11+0x5000] ;  /* 0x00500000ff0099b1 */ /* 0x000e64000800000b */
[----:B-1----:R-:W-:Y:S01]  /*6500*/  BAR.SYNC.DEFER_BLOCKING 0x0 ;  /* 0x0000000000007b1d */ /* 0x002fe20000010000 */
[----:B------:R-:W-:Y:S01]  /*6510*/  IMAD.X R171, R6, 0x1, R133, P2 ;  /* 0x0000000106ab7824 */ /* 0x000fe200010e0685 */
[-C--:B------:R-:W-:Y:S01]  /*6520*/  IADD3 R168, P2, PT, R166, R132.reuse, RZ ;  /* 0x00000084a6a87210 */ /* 0x080fe20007f5e0ff */
[----:B------:R-:W-:Y:S01]  /*6530*/  VIADD R146, R156, UR32 ;  /* 0x000000209c927c36 */ /* 0x000fe20008000000 */
[----:B------:R-:W-:Y:S01]  /*6540*/  SHF.R.S32.HI R5, RZ, 0x1f, R164 ;  /* 0x0000001fff057819 */ /* 0x000fe200000114a4 */
[----:B------:R-:W-:Y:S01]  /*6550*/  IMAD.X R173, R6, 0x1, R134, P4 ;  /* 0x0000000106ad7824 */ /* 0x000fe200020e0686 */
[----:B------:R-:W-:Y:S01]  /*6560*/  SHF.R.S32.HI R136, RZ, 0x1f, R152 ;  /* 0x0000001fff887819 */ /* 0x000fe20000011498 */
[----:B------:R-:W-:Y:S01]  /*6570*/  IMAD.X R169, R4, 0x1, R134, P2 ;  /* 0x0000000104a97824 */ /* 0x000fe200010e0686 */
[----:B------:R-:W-:Y:S01]  /*6580*/  IADD3 R162, P2, PT, R164, R132, RZ ;  /* 0x00000084a4a27210 */ /* 0x000fe20007f5e0ff */
[----:B------:R-:W-:Y:S01]  /*6590*/  VIADD R148, R146, UR32 ;  /* 0x0000002092947c36 */ /* 0x000fe20008000000 */
[----:B------:R-:W-:Y:S01]  /*65a0*/  SHF.R.S32.HI R137, RZ, 0x1f, R156 ;  /* 0x0000001fff897819 */ /* 0x000fe2000001149c */
[----:B------:R-:W1:Y:S01]  /*65b0*/  LDCU.64 UR28, c[0x0][0x398] ;  /* 0x00007300ff1c77ac */ /* 0x000e620008000a00 */
[----:B------:R-:W-:Y:S01]  /*65c0*/  IADD3 R166, P4, PT, R166, R135, RZ ;  /* 0x00000087a6a67210 */ /* 0x000fe20007f9e0ff */
[----:B------:R-:W-:-:S02]  /*65d0*/  IMAD.X R163, R5, 0x1, R134, P2 ;  /* 0x0000000105a37824 */ /* 0x000fc400010e0686 */
[----:B------:R-:W-:Y:S01]  /*65e0*/  VIADD R140, R148, UR32 ;  /* 0x00000020948c7c36 */ /* 0x000fe20008000000 */
[----:B------:R-:W2:Y:S01]  /*65f0*/  LDCU.64 UR26, c[0x0][0x398] ;  /* 0x00007300ff1a77ac */ /* 0x000ea20008000a00 */
[----:B------:R-:W-:Y:S01]  /*6600*/  IMAD.X R167, R4, 0x1, R133, P4 ;  /* 0x0000000104a77824 */ /* 0x000fe200020e0685 */
[----:B------:R-:W-:Y:S01]  /*6610*/  ISETP.GE.AND P4, PT, R2, UR18, PT ;  /* 0x0000001202007c0c */ /* 0x000fe2000bf86270 */
[----:B------:R-:W-:Y:S01]  /*6620*/  VIADD R142, R140, UR32 ;  /* 0x000000208c8e7c36 */ /* 0x000fe20008000000 */
[----:B------:R-:W3:Y:S02]  /*6630*/  LDCU.64 UR22, c[0x0][0x398] ;  /* 0x00007300ff1677ac */ /* 0x000ee40008000a00 */
[----:B------:R-:W-:Y:S01]  /*6640*/  ISETP.LT.AND P4, PT, R0, UR35, !P4 ;  /* 0x0000002300007c0c */ /* 0x000fe2000e781270 */
[----:B------:R-:W-:Y:S01]  /*6650*/  VIADD R182, R142, UR32 ;  /* 0x000000208eb67c36 */ /* 0x000fe20008000000 */
[----:B------:R-:W4:Y:S01]  /*6660*/  @!P1 SYNCS.CCTL.IV [UR11+0x5008] ;  /* 0x00500800ff0099b1 */ /* 0x000f22000800000b */
[----:B------:R-:W-:Y:S01]  /*6670*/  IADD3 R164, P1, PT, R164, R135, RZ ;  /* 0x00000087a4a47210 */ /* 0x000fe20007f3e0ff */
[----:B------:R-:W5:Y:S02]  /*6680*/  LDCU.64 UR20, c[0x0][0x398] ;  /* 0x00007300ff1477ac */ /* 0x000f640008000a00 */
[----:B------:R-:W-:-:S02]  /*6690*/  SHF.R.S32.HI R184, RZ, 0x1f, R182 ;  /* 0x0000001fffb87819 */ /* 0x000fc400000114b6 */
[--C-:B------:R-:W-:Y:S01]  /*66a0*/  IMAD.X R165, R5, 0x1, R133.reuse, P1 ;  /* 0x0000000105a57824 */ /* 0x100fe200008e0685 */
[CC--:B------:R-:W-:Y:S01]  /*66b0*/  IADD3 R160, P1, PT, R152.reuse, R132.reuse, RZ ;  /* 0x0000008498a07210 */ /* 0x0c0fe20007f3e0ff */
[----:B------:R-:W0:Y:S01]  /*66c0*/  LDTM.x128 R4, tmem[UR12] ;  /* 0x0000000c000479ee */ /* 0x000e2200083c0000 */
[-C--:B------:R-:W-:Y:S01]  /*66d0*/  IADD3 R152, P2, PT, R152, R135.reuse, RZ ;  /* 0x0000008798987210 */ /* 0x080fe20007f5e0ff */
[----:B------:R-:W-:Y:S01]  /*66e0*/  NOP ;  /* 0x0000000000007918 */ /* 0x000fe20000000000 */
[----:B------:R-:W0:Y:S01]  /*66f0*/  LDCU.64 UR16, c[0x0][0x398] ;  /* 0x00007300ff1077ac */ /* 0x000e220008000a00 */
[----:B------:R-:W-:Y:S01]  /*6700*/  IMAD.X R161, R136, 0x1, R134, P1 ;  /* 0x0000000188a17824 */ /* 0x000fe200008e0686 */
[-C--:B------:R-:W-:Y:S01]  /*6710*/  IADD3 R158, P1, PT, R156, R132.reuse, RZ ;  /* 0x000000849c9e7210 */ /* 0x080fe20007f3e0ff */
[--C-:B------:R-:W-:Y:S01]  /*6720*/  IMAD.X R153, R136, 0x1, R133.reuse, P2 ;  /* 0x0000000188997824 */ /* 0x100fe200010e0685 */
[-C--:B------:R-:W-:Y:S01]  /*6730*/  IADD3 R156, P2, PT, R156, R135.reuse, RZ ;  /* 0x000000879c9c7210 */ /* 0x080fe20007f5e0ff */
[----:B------:R-:W0:Y:S01]  /*6740*/  LDCU.64 UR12, c[0x0][0x398] ;  /* 0x00007300ff0c77ac */ /* 0x000e220008000a00 */
[----:B------:R-:W-:Y:S01]  /*6750*/  SHF.R.S32.HI R136, RZ, 0x1f, R146 ;  /* 0x0000001fff887819 */ /* 0x000fe20000011492 */
[C---:B------:R-:W-:Y:S01]  /*6760*/  IMAD.X R159, R137.reuse, 0x1, R134, P1 ;  /* 0x00000001899f7824 */ /* 0x040fe200008e0686 */
[CC--:B------:R-:W-:Y:S01]  /*6770*/  IADD3 R154, P1, PT, R146.reuse, R132.reuse, RZ ;  /* 0x00000084929a7210 */ /* 0x0c0fe20007f3e0ff */
[--C-:B------:R-:W-:Y:S01]  /*6780*/  IMAD.X R157, R137, 0x1, R133.reuse, P2 ;  /* 0x00000001899d7824 */ /* 0x100fe200010e0685 */
[-C--:B------:R-:W-:Y:S01]  /*6790*/  IADD3 R146, P2, PT, R146, R135.reuse, RZ ;  /* 0x0000008792927210 */ /* 0x080fe20007f5e0ff */
[----:B------:R-:W0:Y:S01]  /*67a0*/  LDCU.64 UR8, c[0x0][0x398] ;  /* 0x00007300ff0877ac */ /* 0x000e220008000a00 */
[----:B------:R-:W-:Y:S01]  /*67b0*/  SHF.R.S32.HI R137, RZ, 0x1f, R148 ;  /* 0x0000001fff897819 */ /* 0x000fe20000011494 */
[----:B------:R-:W-:Y:S01]  /*67c0*/  IMAD.X R155, R136, 0x1, R134, P1 ;  /* 0x00000001889b7824 */ /* 0x000fe200008e0686 */
[-C--:B------:R-:W-:Y:S01]  /*67d0*/  IADD3 R150, P1, PT, R148, R132.reuse, RZ ;  /* 0x0000008494967210 */ /* 0x080fe20007f3e0ff */
[--C-:B------:R-:W-:Y:S01]  /*67e0*/  IMAD.X R147, R136, 0x1, R133.reuse, P2 ;  /* 0x0000000188937824 */ /* 0x100fe200010e0685 */
[-C--:B------:R-:W-:Y:S01]  /*67f0*/  IADD3 R148, P2, PT, R148, R135.reuse, RZ ;  /* 0x0000008794947210 */ /* 0x080fe20007f5e0ff */
[----:B------:R-:W1:Y:S01]  /*6800*/  LDCU.64 UR4, c[0x0][0x398] ;  /* 0x00007300ff0477ac */ /* 0x000e620008000a00 */
[----:B------:R-:W-:Y:S01]  /*6810*/  SHF.R.S32.HI R136, RZ, 0x1f, R140 ;  /* 0x0000001fff887819 */ /* 0x000fe2000001148c */
[C---:B------:R-:W-:Y:S01]  /*6820*/  IMAD.X R151, R137.reuse, 0x1, R134, P1 ;  /* 0x0000000189977824 */ /* 0x040fe200008e0686 */
[CC--:B------:R-:W-:Y:S01]  /*6830*/  IADD3 R144, P1, PT, R140.reuse, R132.reuse, RZ ;  /* 0x000000848c907210 */ /* 0x0c0fe20007f3e0ff */
[--C-:B------:R-:W-:Y:S01]  /*6840*/  IMAD.X R149, R137, 0x1, R133.reuse, P2 ;  /* 0x0000000189957824 */ /* 0x100fe200010e0685 */
[----:B------:R-:W-:Y:S01]  /*6850*/  IADD3 R140, P2, PT, R140, R135, RZ ;  /* 0x000000878c8c7210 */ /* 0x000fe20007f5e0ff */
[----:B------:R-:W1:Y:S01]  /*6860*/  LDCU UR11, c[0x0][0x398] ;  /* 0x00007300ff0b77ac */ /* 0x000e620008000800 */
[----:B------:R-:W-:Y:S01]  /*6870*/  SHF.R.S32.HI R137, RZ, 0x1f, R142 ;  /* 0x0000001fff897819 */ /* 0x000fe2000001148e */
[----:B------:R-:W-:Y:S01]  /*6880*/  IMAD.X R145, R136, 0x1, R134, P1 ;  /* 0x0000000188917824 */ /* 0x000fe200008e0686 */
[----:B------:R-:W-:Y:S01]  /*6890*/  ISETP.GE.AND P1, PT, R0, UR19, PT ;  /* 0x0000001300007c0c */ /* 0x000fe2000bf26270 */
[----:B------:R-:W-:Y:S01]  /*68a0*/  IMAD.X R141, R136, 0x1, R133, P2 ;  /* 0x00000001888d7824 */ /* 0x000fe200010e0685 */
[----:B------:R-:W-:-:S02]  /*68b0*/  IADD3 R138, P2, PT, R142, R132, RZ ;  /* 0x000000848e8a7210 */ /* 0x000fc40007f5e0ff */
[----:B------:R-:W-:Y:S01]  /*68c0*/  ISETP.LT.AND P1, PT, R3, UR6, !P1 ;  /* 0x0000000603007c0c */ /* 0x000fe2000cf21270 */
[----:B------:R-:W1:Y:S01]  /*68d0*/  LDCU UR6, c[0x0][0x398] ;  /* 0x00007300ff0677ac */ /* 0x000e620008000800 */
[----:B0-----:R-:W-:Y:S01]  /*68e0*/  F2FP.SATFINITE.E5M2.F32.PACK_AB_MERGE_C R5, R5, R4, RZ ;  /* 0x000000040505723e */ /* 0x001fe200048060ff */
[----:B------:R-:W-:Y:S01]  /*68f0*/  IMAD.X R139, R137, 0x1, R134, P2 ;  /* 0x00000001898b7824 */ /* 0x000fe200010e0686 */
[----:B------:R-:W-:Y:S01]  /*6900*/  IADD3 R142, P2, PT, R142, R135, RZ ;  /* 0x000000878e8e7210 */ /* 0x000fe20007f5e0ff */
[----:B------:R-:W-:Y:S01]  /*6910*/  VIADD R4, R0, 0x6 ;  /* 0x0000000600047836 */ /* 0x000fe20000000000 */
[----:B------:R-:W-:Y:S01]  /*6920*/  F2FP.SATFINITE.E5M2.F32.PACK_AB_MERGE_C R7, R7, R6, RZ ;  /* 0x000000060707723e */ /* 0x000fe200048060ff */
[----:B------:R0:W-:Y:S01]  /*6930*/  @P4 STG.E.U8 desc[UR24][R178.64], R5 ;  /* 0x00000005b2004986 */ /* 0x0001e2000c101118 */
[----:B------:R-:W-:Y:S01]  /*6940*/  ISETP.LT.AND P4, PT, R2, UR14, !P3 ;  /* 0x0000000e02007c0c */ /* 0x000fe2000df81270 */
[----:B------:R-:W-:Y:S01]  /*6950*/  IMAD.X R143, R137, 0x1, R133, P2 ;  /* 0x00000001898f7824 */ /* 0x000fe200010e0685 */
[----:B------:R-:W-:Y:S01]  /*6960*/  IADD3 R136, P2, PT, R182, R132, RZ ;  /* 0x00000084b6887210 */ /* 0x000fe20007f5e0ff */
[----:B------:R-:W3:Y:S01]  /*6970*/  LDCU UR14, c[0x0][0x398] ;  /* 0x00007300ff0e77ac */ /* 0x000ee20008000800 */
[----:B------:R-:W-:-:S02]  /*6980*/  ISETP.LT.AND P3, PT, R3, UR30, !P3 ;  /* 0x0000001e03007c0c */ /* 0x000fc4000df61270 */
[----:B------:R-:W-:Y:S01]  /*6990*/  F2FP.SATFINITE.E5M2.F32.PACK_AB_MERGE_C R71, R71, R70, RZ ;  /* 0x000000464747723e */ /* 0x000fe200048060ff */
[----:B------:R-:W-:Y:S01]  /*69a0*/  IMAD.X R137, R184, 0x1, R134, P2 ;  /* 0x00000001b8897824 */ /* 0x000fe200010e0686 */
[----:B------:R-:W-:Y:S02]  /*69b0*/  ISETP.GE.AND P2, PT, R183, UR19, PT ;  /* 0x00000013b7007c0c */ /* 0x000fe4000bf46270 */
[----:B------:R-:W-:Y:S02]  /*69c0*/  F2FP.SATFINITE.E5M2.F32.PACK_AB_MERGE_C R183, R69, R68, RZ ;  /* 0x0000004445b7723e */ /* 0x000fe400048060ff */
[----:B------:R-:W-:Y:S02]  /*69d0*/  PRMT R69, R5, 0x9910, RZ ;  /* 0x0000991005457816 */ /* 0x000fe400000000ff */
[----:B------:R-:W-:Y:S01]  /*69e0*/  PRMT R68, R183, 0x9910, RZ ;  /* 0x00009910b7447816 */ /* 0x000fe200000000ff */
[----:B------:R-:W-:Y:S01]  /*69f0*/  @P1 STG.E.U8 desc[UR24][R180.64], R183 ;  /* 0x000000b7b4001986 */ /* 0x000fe2000c101118 */
[----:B-1----:R-:W-:-:S02]  /*6a00*/  ISETP.LT.AND P1, PT, R2, UR28, !P0 ;  /* 0x0000001c02007c0c */ /* 0x002fc4000c721270 */
[----:B------:R-:W-:Y:S01]  /*6a10*/  SHF.R.S32.HI R69, RZ, 0x8, R69 ;  /* 0x00000008ff457819 */ /* 0x000fe20000011445 */
[----:B0-----:R-:W-:Y:S01]  /*6a20*/  IMAD.MOV.U32 R5, RZ, RZ, R68 ;  /* 0x000000ffff057224 */ /* 0x001fe200078e0044 */
[----:B--2---:R-:W-:Y:S01]  /*6a30*/  ISETP.LT.AND P0, PT, R3, UR26, !P0 ;  /* 0x0000001a03007c0c */ /* 0x004fe2000c701270 */
[----:B------:R-:W-:Y:S01]  /*6a40*/  VIADD R68, R0, 0xa ;  /* 0x0000000a00447836 */ /* 0x000fe20000000000 */
[----:B------:R-:W-:Y:S01]  /*6a50*/  PRMT R6, R71, 0x9910, RZ ;  /* 0x0000991047067816 */ /* 0x000fe200000000ff */
[----:B------:R-:W-:Y:S01]  /*6a60*/  @P4 STG.E.U8 desc[UR24][R176.64], R69 ;  /* 0x00000045b0004986 */ /* 0x000fe2000c101118 */
[----:B------:R-:W-:Y:S02]  /*6a70*/  SHF.R.S32.HI R5, RZ, 0x8, R5 ;  /* 0x00000008ff057819 */ /* 0x000fe40000011405 */
[----:B------:R-:W-:Y:S01]  /*6a80*/  ISETP.GE.AND P4, PT, R4, UR19, PT ;  /* 0x0000001304007c0c */ /* 0x000fe2000bf86270 */
[----:B------:R-:W-:Y:S01]  /*6a90*/  VIADD R4, R0, 0x7 ;  /* 0x0000000700047836 */ /* 0x000fe20000000000 */
[----:B------:R-:W-:Y:S01]  /*6aa0*/  F2FP.SATFINITE.E5M2.F32.PACK_AB_MERGE_C R9, R9, R8, RZ ;  /* 0x000000080909723e */ /* 0x000fe200048060ff */
[----:B------:R0:W-:Y:S01]  /*6ab0*/  @P3 STG.E.U8 desc[UR24][R174.64], R5 ;  /* 0x00000005ae003986 */ /* 0x0001e2000c101118 */
[----:B------:R-:W-:Y:S01]  /*6ac0*/  F2FP.SATFINITE.E5M2.F32.PACK_AB_MERGE_C R73, R73, R72, RZ ;  /* 0x000000484949723e */ /* 0x000fe200048060ff */
[----:B------:R-:W-:Y:S01]  /*6ad0*/  VIADD R8, R182, UR32 ;  /* 0x00000020b6087c36 */ /* 0x000fe20008000000 */
[----:B------:R-:W-:Y:S01]  /*6ae0*/  ISETP.GE.AND P3, PT, R4, UR19, PT ;  /* 0x0000001304007c0c */ /* 0x000fe2000bf66270 */
[----:B------:R1:W-:Y:S01]  /*6af0*/  @P1 STG.E.U8 desc[UR24][R172.64], R7 ;  /* 0x00000007ac001986 */ /* 0x0003e2000c101118 */
[----:B---3--:R-:W-:-:S02]  /*6b00*/  ISETP.LT.AND P1, PT, R2, UR22, !P6 ;  /* 0x0000001602007c0c */ /* 0x008fc4000f721270 */
[----:B------:R-:W-:Y:S01]  /*6b10*/  PRMT R4, R7, 0x9910, RZ ;  /* 0x0000991007047816 */ /* 0x000fe200000000ff */
[----:B------:R-:W-:Y:S01]  /*6b20*/  @P0 STG.E.U8 desc[UR24][R170.64], R71 ;  /* 0x00000047aa000986 */ /* 0x000fe2000c101118 */
[C---:B-----5:R-:W-:Y:S02]  /*6b30*/  ISETP.LT.AND P6, PT, R3.reuse, UR20, !P6 ;  /* 0x0000001403007c0c */ /* 0x060fe4000f7c1270 */
[----:B------:R-:W-:Y:S02]  /*6b40*/  ISETP.LT.AND P0, PT, R2, UR16, !P5 ;  /* 0x0000001002007c0c */ /* 0x000fe4000ef01270 */
[----:B------:R-:W-:Y:S01]  /*6b50*/  ISETP.LT.AND P5, PT, R3, UR12, !P5 ;  /* 0x0000000c03007c0c */ /* 0x000fe2000efa1270 */
[----:B------:R-:W2:Y:S01]  /*6b60*/  LDCU UR12, c[0x0][0x398] ;  /* 0x00007300ff0c77ac */ /* 0x000ea20008000800 */
[----:B0-----:R-:W-:Y:S01]  /*6b70*/  SHF.R.S32.HI R5, RZ, 0x8, R4 ;  /* 0x00000008ff057819 */ /* 0x001fe20000011404 */
[----:B-1----:R-:W-:Y:S01]  /*6b80*/  IMAD.MOV.U32 R7, RZ, RZ, R6 ;  /* 0x000000ffff077224 */ /* 0x002fe200078e0006 */
[----:B------:R-:W-:Y:S01]  /*6b90*/  SHF.R.S32.HI R70, RZ, 0x1f, R8 ;  /* 0x0000001fff467819 */ /* 0x000fe20000011408 */
[----:B------:R-:W-:Y:S01]  /*6ba0*/  VIADD R4, R0, 0x8 ;  /* 0x0000000800047836 */ /* 0x000fe20000000000 */
[----:B------:R-:W-:Y:S01]  /*6bb0*/  PRMT R69, R9, 0x9910, RZ ;  /* 0x0000991009457816 */ /* 0x000fe200000000ff */
[----:B------:R0:W-:Y:S01]  /*6bc0*/  @P1 STG.E.U8 desc[UR24][R168.64], R5 ;  /* 0x00000005a8001986 */ /* 0x0001e2000c101118 */
[----:B------:R-:W-:-:S02]  /*6bd0*/  SHF.R.S32.HI R7, RZ, 0x8, R7 ;  /* 0x00000008ff077819 */ /* 0x000fc40000011407 */
[----:B------:R-:W-:Y:S01]  /*6be0*/  ISETP.GE.AND P1, PT, R4, UR19, PT ;  /* 0x0000001304007c0c */ /* 0x000fe2000bf26270 */
[----:B------:R-:W-:Y:S01]  /*6bf0*/  VIADD R4, R0, 0x9 ;  /* 0x0000000900047836 */ /* 0x000fe20000000000 */
[----:B------:R-:W-:Y:S01]  /*6c00*/  SHF.R.S32.HI R69, RZ, 0x8, R69 ;  /* 0x00000008ff457819 */ /* 0x000fe20000011445 */
[----:B------:R-:W-:Y:S01]  /*6c10*/  @P6 STG.E.U8 desc[UR24][R166.64], R7 ;  /* 0x00000007a6006986 */ /* 0x000fe2000c101118 */
[----:B------:R-:W-:Y:S01]  /*6c20*/  ISETP.LT.AND P6, PT, R2, UR8, !P2 ;  /* 0x0000000802007c0c */ /* 0x000fe2000d7c1270 */
[----:B------:R-:W1:Y:S01]  /*6c30*/  LDCU UR8, c[0x0][0x398] ;  /* 0x00007300ff0877ac */ /* 0x000e620008000800 */
[----:B------:R-:W-:Y:S01]  /*6c40*/  ISETP.LT.AND P2, PT, R3, UR4, !P2 ;  /* 0x0000000403007c0c */ /* 0x000fe2000d741270 */
[----:B------:R3:W-:Y:S01]  /*6c50*/  @P0 STG.E.U8 desc[UR24][R162.64], R9 ;  /* 0x00000009a2000986 */ /* 0x0007e2000c101118 */
[----:B------:R-:W-:Y:S01]  /*6c60*/  ISETP.GE.AND P0, PT, R4, UR19, PT ;  /* 0x0000001304007c0c */ /* 0x000fe2000bf06270 */
[----:B------:R-:W5:Y:S01]  /*6c70*/  LDCU UR4, c[0x0][0x398] ;  /* 0x00007300ff0477ac */ /* 0x000f620008000800 */
[----:B------:R-:W-:Y:S01]  /*6c80*/  F2FP.SATFINITE.E5M2.F32.PACK_AB_MERGE_C R11, R11, R10, RZ ;  /* 0x0000000a0b0b723e */ /* 0x000fe200048060ff */
[----:B------:R-:W-:Y:S01]  /*6c90*/  @P5 STG.E.U8 desc[UR24][R164.64], R73 ;  /* 0x00000049a4005986 */ /* 0x000fe2000c101118 */
[----:B------:R-:W-:Y:S01]  /*6ca0*/  IADD3 R4, P5, PT, R182, R135, RZ ;  /* 0x00000087b6047210 */ /* 0x000fe20007fbe0ff */
[----:B------:R-:W-:Y:S01]  /*6cb0*/  VIADD R10, R0, 0xb ;  /* 0x0000000b000a7836 */ /* 0x000fe20000000000 */
[----:B------:R-:W-:-:S02]  /*6cc0*/  F2FP.SATFINITE.E5M2.F32.PACK_AB_MERGE_C R75, R75, R74, RZ ;  /* 0x0000004a4b4b723e */ /* 0x000fc400048060ff */
[----:B------:R-:W-:Y:S01]  /*6cd0*/  F2FP.SATFINITE.E5M2.F32.PACK_AB_MERGE_C R13, R13, R12, RZ ;  /* 0x0000000c0d0d723e */ /* 0x000fe200048060ff */
[----:B0-----:R-:W-:Y:S01]  /*6ce0*/  IMAD.X R5, R184, 0x1, R133, P5 ;  /* 0x00000001b8057824 */ /* 0x001fe200028e0685 */
[----:B------:R-:W-:Y:S01]  /*6cf0*/  IADD3 R6, P5, PT, R8, R132, RZ ;  /* 0x0000008408067210 */ /* 0x000fe20007fbe0ff */
[----:B------:R0:W-:Y:S01]  /*6d00*/  @P6 STG.E.U8 desc[UR24][R160.64], R69 ;  /* 0x00000045a0006986 */ /* 0x0001e2000c101118 */
[----:B---3--:R-:W-:Y:S01]  /*6d10*/  PRMT R9, R73, 0x9910, RZ ;  /* 0x0000991049097816 */ /* 0x008fe200000000ff */
[----:B------:R-:W-:Y:S01]  /*6d20*/  VIADD R12, R0, 0xe ;  /* 0x0000000e000c7836 */ /* 0x000fe20000000000 */
[----:B------:R-:W-:Y:S01]  /*6d30*/  ISETP.GE.AND P6, PT, R68, UR19, PT ;  /* 0x0000001344007c0c */ /* 0x000fe2000bfc6270 */
[----:B------:R-:W-:Y:S01]  /*6d40*/  IMAD.X R7, R70, 0x1, R134, P5 ;  /* 0x0000000146077824 */ /* 0x000fe200028e0686 */
[----:B------:R-:W-:Y:S02]  /*6d50*/  ISETP.LT.AND P5, PT, R2, UR34, !P4 ;  /* 0x0000002202007c0c */ /* 0x000fe4000e7a1270 */
[----:B------:R-:W-:-:S02]  /*6d60*/  SHF.R.S32.HI R9, RZ, 0x8, R9 ;  /* 0x00000008ff097819 */ /* 0x000fc40000011409 */
[----:B------:R-:W-:Y:S01]  /*6d70*/  ISETP.LT.AND P4, PT, R3, UR6, !P4 ;  /* 0x0000000603007c0c */ /* 0x000fe2000e781270 */
[----:B------:R-:W3:Y:S01]  /*6d80*/  LDCU UR6, c[0x0][0x398] ;  /* 0x00007300ff0677ac */ /* 0x000ee20008000800 */
[----:B------:R-:W-:Y:S01]  /*6d90*/  PRMT R68, R11, 0x9910, RZ ;  /* 0x000099100b447816 */ /* 0x000fe200000000ff */
[----:B------:R2:W-:Y:S01]  /*6da0*/  @P2 STG.E.U8 desc[UR24][R152.64], R9 ;  /* 0x0000000998002986 */ /* 0x0005e2000c101118 */
[----:B-1----:R-:W-:Y:S01]  /*6db0*/  ISETP.LT.AND P2, PT, R2, UR8, !P3 ;  /* 0x0000000802007c0c */ /* 0x002fe2000df41270 */
[----:B------:R-:W1:Y:S01]  /*6dc0*/  LDCU UR8, c[0x0][0x398] ;  /* 0x00007300ff0877ac */ /* 0x000e620008000800 */
[----:B0-----:R-:W-:Y:S02]  /*6dd0*/  PRMT R69, R75, 0x9910, RZ ;  /* 0x000099104b457816 */ /* 0x001fe400000000ff */
[----:B-----5:R-:W-:Y:S01]  /*6de0*/  ISETP.LT.AND P3, PT, R3, UR4, !P3 ;  /* 0x0000000403007c0c */ /* 0x020fe2000df61270 */
[----:B------:R0:W-:Y:S01]  /*6df0*/  @P5 STG.E.U8 desc[UR24][R158.64], R11 ;  /* 0x0000000b9e005986 */ /* 0x0001e2000c101118 */
[----:B------:R-:W-:Y:S01]  /*6e00*/  ISETP.GE.AND P5, PT, R10, UR19, PT ;  /* 0x000000130a007c0c */ /* 0x000fe2000bfa6270 */
[----:B------:R-:W-:Y:S01]  /*6e10*/  IMAD.MOV.U32 R10, RZ, RZ, R68 ;  /* 0x000000ffff0a7224 */ /* 0x000fe200078e0044 */
[----:B------:R-:W5:Y:S01]  /*6e20*/  LDCU UR4, c[0x0][0x398] ;  /* 0x00007300ff0477ac */ /* 0x000f620008000800 */
[----:B------:R-:W-:Y:S01]  /*6e30*/  @P4 STG.E.U8 desc[UR24][R156.64], R75 ;  /* 0x0000004b9c004986 */ /* 0x000fe2000c101118 */
[----:B------:R-:W-:Y:S01]  /*6e40*/  ISETP.LT.AND P4, PT, R2, UR11, !P1 ;  /* 0x0000000b02007c0c */ /* 0x000fe2000cf81270 */
[C---:B------:R-:W-:Y:S01]  /*6e50*/  VIADD R68, R0.reuse, 0xc ;  /* 0x0000000c00447836 */ /* 0x040fe20000000000 */
[----:B--2---:R-:W-:Y:S01]  /*6e60*/  SHF.R.S32.HI R9, RZ, 0x8, R10 ;  /* 0x00000008ff097819 */ /* 0x004fe2000001140a */
[----:B------:R-:W-:Y:S01]  /*6e70*/  IMAD.MOV.U32 R10, RZ, RZ, R69 ;  /* 0x000000ffff0a7224 */ /* 0x000fe200078e0045 */
[----:B------:R-:W-:Y:S01]  /*6e80*/  PRMT R69, R13, 0x9910, RZ ;  /* 0x000099100d457816 */ /* 0x000fe200000000ff */
[----:B------:R-:W2:Y:S01]  /*6e90*/  LDCU UR11, c[0x0][0x398] ;  /* 0x00007300ff0b77ac */ /* 0x000ea20008000800 */
[----:B---3--:R-:W-:Y:S01]  /*6ea0*/  ISETP.LT.AND P1, PT, R3, UR6, !P1 ;  /* 0x0000000603007c0c */ /* 0x008fe2000cf21270 */
[----:B------:R-:W-:Y:S01]  /*6eb0*/  @P2 STG.E.U8 desc[UR24][R154.64], R9 ;  /* 0x000000099a002986 */ /* 0x000fe2000c101118 */
[----:B0-----:R-:W-:Y:S01]  /*6ec0*/  SHF.R.S32.HI R11, RZ, 0x8, R10 ;  /* 0x00000008ff0b7819 */ /* 0x001fe2000001140a */
[----:B------:R-:W0:Y:S01]  /*6ed0*/  LDCU UR6, c[0x0][0x398] ;  /* 0x00007300ff0677ac */ /* 0x000e220008000800 */
[----:B------:R-:W-:Y:S01]  /*6ee0*/  F2FP.SATFINITE.E5M2.F32.PACK_AB_MERGE_C R77, R77, R76, RZ ;  /* 0x0000004c4d4d723e */ /* 0x000fe200048060ff */
[----:B------:R-:W-:Y:S01]  /*6ef0*/  VIADD R10, R0, 0xd ;  /* 0x0000000d000a7836 */ /* 0x000fe20000000000 */
[----:B------:R-:W-:Y:S01]  /*6f00*/  SHF.R.S32.HI R69, RZ, 0x8, R69 ;  /* 0x00000008ff457819 */ /* 0x000fe20000011445 */
[----:B------:R-:W-:Y:S01]  /*6f10*/  @P3 STG.E.U8 desc[UR24][R146.64], R11 ;  /* 0x0000000b92003986 */ /* 0x000fe2000c101118 */
[----:B-1----:R-:W-:Y:S01]  /*6f20*/  ISETP.LT.AND P3, PT, R2, UR8, !P0 ;  /* 0x0000000802007c0c */ /* 0x002fe2000c761270 */
[----:B------:R-:W1:Y:S01]  /*6f30*/  LDCU UR8, c[0x0][0x398] ;  /* 0x00007300ff0877ac */ /* 0x000e620008000800 */
[----:B-----5:R-:W-:Y:S01]  /*6f40*/  ISETP.LT.AND P0, PT, R3, UR4, !P0 ;  /* 0x0000000403007c0c */ /* 0x020fe2000c701270 */
[----:B------:R3:W-:Y:S01]  /*6f50*/  @P4 STG.E.U8 desc[UR24][R150.64], R13 ;  /* 0x0000000d96004986 */ /* 0x0007e2000c101118 */
[----:B------:R-:W-:Y:S01]  /*6f60*/  ISETP.GE.AND P2, PT, R68, UR19, PT ;  /* 0x0000001344007c0c */ /* 0x000fe2000bf46270 */
[----:B------:R-:W5:Y:S01]  /*6f70*/  LDCU UR4, c[0x0][0x398] ;  /* 0x00007300ff0477ac */ /* 0x000f620008000800 */
[C---:B------:R-:W-:Y:S01]  /*6f80*/  VIADD R68, R8.reuse, UR32 ;  /* 0x0000002008447c36 */ /* 0x040fe20008000000 */
[----:B------:R-:W-:Y:S01]  /*6f90*/  @P1 STG.E.U8 desc[UR24][R148.64], R77 ;  /* 0x0000004d94001986 */ /* 0x000fe2000c101118 */
[----:B------:R-:W-:-:S02]  /*6fa0*/  IADD3 R8, P1, PT, R8, R135, RZ ;  /* 0x0000008708087210 */ /* 0x000fc40007f3e0ff */
[----:B------:R-:W-:Y:S01]  /*6fb0*/  F2FP.SATFINITE.E5M2.F32.PACK_AB_MERGE_C R15, R15, R14, RZ ;  /* 0x0000000e0f0f723e */ /* 0x000fe200048060ff */
[----:B------:R-:W-:Y:S01]  /*6fc0*/  VIADD R14, R0, 0x11 ;  /* 0x00000011000e7836 */ /* 0x000fe20000000000 */
[----:B------:R-:W-:Y:S01]  /*6fd0*/  ISETP.GE.AND P4, PT, R10, UR19, PT ;  /* 0x000000130a007c0c */ /* 0x000fe2000bf86270 */
[----:B------:R2:W-:Y:S01]  /*6fe0*/  @P3 STG.E.U8 desc[UR24][R144.64], R69 ;  /* 0x0000004590003986 */ /* 0x0005e2000c101118 */
[----:B0-----:R-:W-:Y:S01]  /*6ff0*/  ISETP.LT.AND P3, PT, R2, UR6, !P6 ;  /* 0x0000000602007c0c */ /* 0x001fe2000f761270 */
[----:B------:R-:W0:Y:S01]  /*7000*/  LDCU UR6, c[0x0][0x398] ;  /* 0x00007300ff0677ac */ /* 0x000e220008000800 */
[----:B---3--:R-:W-:Y:S01]  /*7010*/  PRMT R13, R77, 0x9910, RZ ;  /* 0x000099104d0d7816 */ /* 0x008fe200000000ff */
[----:B------:R-:W-:Y:S01]  /*7020*/  IMAD.X R9, R70, 0x1, R133, P1 ;  /* 0x0000000146097824 */ /* 0x000fe200008e0685 */
[----:B------:R-:W-:Y:S02]  /*7030*/  F2FP.SATFINITE.E5M2.F32.PACK_AB_MERGE_C R79, R79, R78, RZ ;  /* 0x0000004e4f4f723e */ /* 0x000fe400048060ff */
[----:B-1----:R-:W-:Y:S01]  /*7040*/  ISETP.LT.AND P6, PT, R3, UR8, !P6 ;  /* 0x0000000803007c0c */ /* 0x002fe2000f7c1270 */
[----:B------:R-:W1:Y:S01]  /*7050*/  LDCU UR8, c[0x0][0x398] ;  /* 0x00007300ff0877ac */ /* 0x000e620008000800 */
[----:B------:R-:W-:-:S02]  /*7060*/  SHF.R.S32.HI R13, RZ, 0x8, R13 ;  /* 0x00000008ff0d7819 */ /* 0x000fc4000001140d */
[----:B------:R-:W-:Y:S02]  /*7070*/  SHF.R.S32.HI R71, RZ, 0x1f, R68 ;  /* 0x0000001fff477819 */ /* 0x000fe40000011444 */
[----:B------:R-:W-:Y:S01]  /*7080*/  IADD3 R10, P1, PT, R68, R132, RZ ;  /* 0x00000084440a7210 */ /* 0x000fe20007f3e0ff */
[----:B------:R3:W-:Y:S01]  /*7090*/  @P0 STG.E.U8 desc[UR24][R140.64], R13 ;  /* 0x0000000d8c000986 */ /* 0x0007e2000c101118 */
[----:B--2---:R-:W-:Y:S02]  /*70a0*/  PRMT R69, R15, 0x9910, RZ ;  /* 0x000099100f457816 */ /* 0x004fe400000000ff */
[----:B------:R-:W-:Y:S01]  /*70b0*/  F2FP.SATFINITE.E5M2.F32.PACK_AB_MERGE_C R17, R17, R16, RZ ;  /* 0x000000101111723e */ /* 0x000fe200048060ff */
[----:B------:R2:W-:Y:S01]  /*70c0*/  @P3 STG.E.U8 desc[UR24][R138.64], R15 ;  /* 0x0000000f8a003986 */ /* 0x0005e2000c101118 */
[----:B------:R-:W-:Y:S01]  /*70d0*/  ISETP.LT.AND P3, PT, R2, UR11, !P5 ;  /* 0x0000000b02007c0c */ /* 0x000fe2000ef61270 */
[----:B------:R-:W-:Y:S01]  /*70e0*/  IMAD.X R11, R71, 0x1, R134, P1 ;  /* 0x00000001470b7824 */ /* 0x000fe200008e0686 */
[----:B-----5:R-:W-:Y:S01]  /*70f0*/  ISETP.LT.AND P5, PT, R3, UR4, !P5 ;  /* 0x0000000403007c0c */ /* 0x020fe2000efa1270 */
[----:B------:R-:W-:Y:S01]  /*7100*/  @P6 STG.E.U8 desc[UR24][R142.64], R79 ;  /* 0x0000004f8e006986 */ /* 0x000fe2000c101118 */
[----:B------:R-:W-:Y:S01]  /*7110*/  ISETP.GE.AND P1, PT, R12, UR19, PT ;  /* 0x000000130c007c0c */ /* 0x000fe2000bf26270 */
[----:B------:R-:W-:Y:S01]  /*7120*/  VIADD R12, R0, 0xf ;  /* 0x0000000f000c7836 */ /* 0x000fe20000000000 */
[----:B------:R-:W5:Y:S01]  /*7130*/  LDCU UR11, c[0x0][0x398] ;  /* 0x00007300ff0b77ac */ /* 0x000f620008000800 */
[----:B---3--:R-:W-:-:S02]  /*7140*/  PRMT R13, R79, 0x9910, RZ ;  /* 0x000099104f0d7816 */ /* 0x008fc400000000ff */
[----:B0-----:R-:W-:Y:S01]  /*7150*/  ISETP.LT.AND P6, PT, R2, UR6, !P2 ;  /* 0x0000000602007c0c */ /* 0x001fe2000d7c1270 */
[----:B------:R-:W0:Y:S01]  /*7160*/  LDCU UR4, c[0x0][0x39c] ;  /* 0x00007380ff0477ac */ /* 0x000e220008000800 */
[----:B------:R-:W-:Y:S01]  /*7170*/  ISETP.GE.AND P0, PT, R12, UR19, PT ;  /* 0x000000130c007c0c */ /* 0x000fe2000bf06270 */
[----:B--2---:R-:W-:Y:S01]  /*7180*/  IMAD.MOV.U32 R15, RZ, RZ, R13 ;  /* 0x000000ffff0f7224 */ /* 0x004fe200078e000d */
[----:B------:R-:W-:Y:S01]  /*7190*/  SHF.R.S32.HI R69, RZ, 0x8, R69 ;  /* 0x00000008ff457819 */ /* 0x000fe20000011445 */
[----:B------:R-:W-:Y:S01]  /*71a0*/  VIADD R12, R0, 0x10 ;  /* 0x00000010000c7836 */ /* 0x000fe20000000000 */
[----:B------:R-:W2:Y:S01]  /*71b0*/  LDCU UR6, c[0x0][0x398] ;  /* 0x00007300ff0677ac */ /* 0x000ea20008000800 */
[----:B------:R-:W-:Y:S02]  /*71c0*/  PRMT R16, R17, 0x9910, RZ ;  /* 0x0000991011107816 */ /* 0x000fe400000000ff */
[----:B------:R-:W-:Y:S01]  /*71d0*/  SHF.R.S32.HI R15, RZ, 0x8, R15 ;  /* 0x00000008ff0f7819 */ /* 0x000fe2000001140f */
[----:B------:R-:W-:Y:S01]  /*71e0*/  @P3 STG.E.U8 desc[UR24][R136.64], R69 ;  /* 0x0000004588003986 */ /* 0x000fe2000c101118 */
[----:B------:R-:W-:-:S02]  /*71f0*/  ISETP.GE.AND P3, PT, R12, UR19, PT ;  /* 0x000000130c007c0c */ /* 0x000fc4000bf66270 */
[----:B------:R-:W-:Y:S01]  /*7200*/  F2FP.SATFINITE.E5M2.F32.PACK_AB_MERGE_C R81, R81, R80, RZ ;  /* 0x000000505151723e */ /* 0x000fe200048060ff */
[----:B------:R3:W-:Y:S01]  /*7210*/  @P5 STG.E.U8 desc[UR24][R4.64], R15 ;  /* 0x0000000f04005986 */ /* 0x0007e2000c101118 */
[C---:B------:R-:W-:Y:S01]  /*7220*/  IADD3 R12, P5, PT, R68.reuse, R135, RZ ;  /* 0x00000087440c7210 */ /* 0x040fe20007fbe0ff */
[----:B------:R-:W-:Y:S01]  /*7230*/  VIADD R68, R68, UR32 ;  /* 0x0000002044447c36 */ /* 0x000fe20008000000 */
[----:B------:R-:W-:Y:S01]  /*7240*/  F2FP.SATFINITE.E5M2.F32.PACK_AB_MERGE_C R19, R19, R18, RZ ;  /* 0x000000121313723e */ /* 0x000fe200048060ff */
[----:B------:R2:W-:Y:S01]  /*7250*/  @P6 STG.E.U8 desc[UR24][R6.64], R17 ;  /* 0x0000001106006986 */ /* 0x0005e2000c101118 */
[----:B-1----:R-:W-:Y:S01]  /*7260*/  ISETP.LT.AND P6, PT, R3, UR8, !P2 ;  /* 0x0000000803007c0c */ /* 0x002fe2000d7c1270 */
[----:B------:R-:W1:Y:S01]  /*7270*/  LDCU UR8, c[0x0][0x398] ;  /* 0x00007300ff0877ac */ /* 0x000e620008000800 */
[----:B------:R-:W-:Y:S01]  /*7280*/  IMAD.X R13, R71, 0x1, R133, P5 ;  /* 0x00000001470d7824 */ /* 0x000fe200028e0685 */
[----:B-----5:R-:W-:Y:S02]  /*7290*/  ISETP.LT.AND P5, PT, R2, UR11, !P4 ;  /* 0x0000000b02007c0c */ /* 0x020fe4000e7a1270 */
[----:B0-----:R-:W-:Y:S01]  /*72a0*/  ISETP.GE.AND P2, PT, R14, UR4, PT ;  /* 0x000000040e007c0c */ /* 0x001fe2000bf46270 */
[----:B------:R-:W0:Y:S01]  /*72b0*/  LDCU UR4, c[0x0][0x39c] ;  /* 0x00007380ff0477ac */ /* 0x000e220008000800 */
[----:B------:R-:W-:Y:S01]  /*72c0*/  ISETP.LT.AND P4, PT, R3, UR12, !P4 ;  /* 0x0000000c03007c0c */ /* 0x000fe2000e781270 */
[----:B---3--:R-:W-:Y:S01]  /*72d0*/  IMAD.MOV.U32 R4, RZ, RZ, R16 ;  /* 0x000000ffff047224 */ /* 0x008fe200078e0010 */
[----:B------:R-:W-:Y:S01]  /*72e0*/  PRMT R15, R81, 0x9910, RZ ;  /* 0x00009910510f7816 */ /* 0x000fe200000000ff */
[----:B------:R-:W3:Y:S01]  /*72f0*/  LDCU UR11, c[0x0][0x398] ;  /* 0x00007300ff0b77ac */ /* 0x000ee20008000800 */
[----:B------:R-:W-:-:S02]  /*7300*/  SHF.R.S32.HI R14, RZ, 0x1f, R68 ;  /* 0x0000001fff0e7819 */ /* 0x000fc40000011444 */
[----:B--2---:R-:W-:Y:S01]  /*7310*/  SHF.R.S32.HI R7, RZ, 0x8, R4 ;  /* 0x00000008ff077819 */ /* 0x004fe20000011404 */
[----:B------:R2:W-:Y:S01]  /*7320*/  @P6 STG.E.U8 desc[UR24][R8.64], R81 ;  /* 0x0000005108006986 */ /* 0x0005e2000c101118 */
[----:B------:R-:W-:Y:S01]  /*7330*/  SHF.R.S32.HI R15, RZ, 0x8, R15 ;  /* 0x00000008ff0f7819 */ /* 0x000fe2000001140f */
[----:B------:R-:W5:Y:S01]  /*7340*/  LDCU UR12, c[0x0][0x398] ;  /* 0x00007300ff0c77ac */ /* 0x000f620008000800 */
[----:B------:R-:W-:Y:S01]  /*7350*/  IADD3 R4, P6, PT, R68, R132, RZ ;  /* 0x0000008444047210 */ /* 0x000fe20007fde0ff */
[----:B------:R0:W-:Y:S01]  /*7360*/  @P5 STG.E.U8 desc[UR24][R10.64], R7 ;  /* 0x000000070a005986 */ /* 0x0001e2000c101118 */
[----:B------:R-:W-:Y:S01]  /*7370*/  ISETP.LT.AND P5, PT, R2, UR6, !P1 ;  /* 0x0000000602007c0c */ /* 0x000fe2000cfa1270 */
[----:B------:R-:W4:Y:S01]  /*7380*/  LDCU UR6, c[0x0][0x39c] ;  /* 0x00007380ff0677ac */ /* 0x000f220008000800 */
[----:B------:R-:W-:Y:S01]  /*7390*/  F2FP.SATFINITE.E5M2.F32.PACK_AB_MERGE_C R83, R83, R82, RZ ;  /* 0x000000525353723e */ /* 0x000fe200048060ff */
[----:B------:R3:W-:Y:S01]  /*73a0*/  @P4 STG.E.U8 desc[UR24][R12.64], R15 ;  /* 0x0000000f0c004986 */ /* 0x0007e2000c101118 */
[----:B-1----:R-:W-:Y:S01]  /*73b0*/  ISETP.LT.AND P4, PT, R3, UR8, !P1 ;  /* 0x0000000803007c0c */ /* 0x002fe2000cf81270 */
[----:B------:R-:W-:Y:S01]  /*73c0*/  IMAD.X R5, R14, 0x1, R134, P6 ;  /* 0x000000010e057824 */ /* 0x000fe200030e0686 */
[----:B------:R-:W-:Y:S01]  /*73d0*/  IADD3 R6, P6, PT, R68, R135, RZ ;  /* 0x0000008744067210 */ /* 0x000fe20007fde0ff */
[----:B--2---:R-:W-:Y:S01]  /*73e0*/  VIADD R8, R0, 0x12 ;  /* 0x0000001200087836 */ /* 0x004fe20000000000 */
[----:B------:R-:W1:Y:S01]  /*73f0*/  LDCU UR8, c[0x0][0x398] ;  /* 0x00007300ff0877ac */ /* 0x000e620008000800 */
[----:B------:R-:W-:Y:S01]  /*7400*/  VIADD R68, R68, UR32 ;  /* 0x0000002044447c36 */ /* 0x000fe20008000000 */
[----:B------:R-:W-:Y:S01]  /*7410*/  F2FP.SATFINITE.E5M2.F32.PACK_AB_MERGE_C R21, R21, R20, RZ ;  /* 0x000000141515723e */ /* 0x000fe200048060ff */
[----:B0-----:R-:W-:Y:S01]  /*7420*/  IMAD.X R7, R14, 0x1, R133, P6 ;  /* 0x000000010e077824 */ /* 0x001fe200030e0685 */
[----:B------:R-:W-:Y:S01]  /*7430*/  ISETP.GE.AND P1, PT, R8, UR4, PT ;  /* 0x0000000408007c0c */ /* 0x000fe2000bf26270 */
[----:B------:R-:W0:Y:S01]  /*7440*/  LDCU UR4, c[0x0][0x39c] ;  /* 0x00007380ff0477ac */ /* 0x000e220008000800 */
[----:B------:R2:W-:Y:S01]  /*7450*/  @P5 STG.E.U8 desc[UR24][R4.64], R19 ;  /* 0x0000001304005986 */ /* 0x0005e2000c101118 */
[----:B---3--:R-:W-:Y:S01]  /*7460*/  ISETP.LT.AND P5, PT, R2, UR11, !P0 ;  /* 0x0000000b02007c0c */ /* 0x008fe2000c7a1270 */
[----:B------:R-:W-:Y:S01]  /*7470*/  VIADD R12, R0, 0x13 ;  /* 0x00000013000c7836 */ /* 0x000fe20000000000 */
[----:B------:R-:W-:Y:S01]  /*7480*/  SHF.R.S32.HI R10, RZ, 0x1f, R68 ;  /* 0x0000001fff0a7819 */ /* 0x000fe20000011444 */
[----:B------:R3:W-:Y:S01]  /*7490*/  @P4 STG.E.U8 desc[UR24][R6.64], R83 ;  /* 0x0000005306004986 */ /* 0x0007e2000c101118 */
[----:B-----5:R-:W-:Y:S01]  /*74a0*/  ISETP.LT.AND P4, PT, R3, UR12, !P0 ;  /* 0x0000000c03007c0c */ /* 0x020fe2000c781270 */
[----:B------:R-:W5:Y:S01]  /*74b0*/  LDCU UR11, c[0x0][0x398] ;  /* 0x00007300ff0b77ac */ /* 0x000f620008000800 */
[----:B------:R-:W-:-:S02]  /*74c0*/  IADD3 R8, P0, PT, R68, R132, RZ ;  /* 0x0000008444087210 */ /* 0x000fc40007f1e0ff */
[----:B------:R-:W-:Y:S01]  /*74d0*/  PRMT R11, R19, 0x9910, RZ ;  /* 0x00009910130b7816 */ /* 0x000fe200000000ff */
[----:B------:R-:W5:Y:S01]  /*74e0*/  LDCU UR12, c[0x0][0x398] ;  /* 0x00007300ff0c77ac */ /* 0x000f620008000800 */
[----:B------:R-:W-:Y:S01]  /*74f0*/  PRMT R13, R83, 0x9910, RZ ;  /* 0x00009910530d7816 */ /* 0x000fe200000000ff */
[----:B------:R-:W-:Y:S01]  /*7500*/  IMAD.X R9, R10, 0x1, R134, P0 ;  /* 0x000000010a097824 */ /* 0x000fe200000e0686 */
[C---:B--2---:R-:W-:Y:S01]  /*7510*/  IADD3 R4, P6, PT, R68.reuse, R135, RZ ;  /* 0x0000008744047210 */ /* 0x044fe20007fde0ff */
[----:B------:R-:W-:Y:S01]  /*7520*/  VIADD R68, R68, UR32 ;  /* 0x0000002044447c36 */ /* 0x000fe20008000000 */
[----:B------:R-:W-:Y:S01]  /*7530*/  SHF.R.S32.HI R11, RZ, 0x8, R11 ;  /* 0x00000008ff0b7819 */ /* 0x000fe2000001140b */
[----:B---3--:R-:W-:Y:S01]  /*7540*/  VIADD R7, R0, 0x14 ;  /* 0x0000001400077836 */ /* 0x008fe20000000000 */
[----:B------:R-:W-:Y:S01]  /*7550*/  SHF.R.S32.HI R13, RZ, 0x8, R13 ;  /* 0x00000008ff0d7819 */ /* 0x000fe2000001140d */
[----:B------:R-:W-:Y:S01]  /*7560*/  IMAD.X R5, R10, 0x1, R133, P6 ;  /* 0x000000010a057824 */ /* 0x000fe200030e0685 */
[----:B0-----:R-:W-:Y:S01]  /*7570*/  ISETP.GE.AND P0, PT, R12, UR4, PT ;  /* 0x000000040c007c0c */ /* 0x001fe2000bf06270 */
[----:B------:R-:W0:Y:S01]  /*7580*/  LDCU UR4, c[0x0][0x39c] ;  /* 0x00007380ff0477ac */ /* 0x000e220008000800 */
[----:B------:R2:W-:Y:S01]  /*7590*/  @P5 STG.E.U8 desc[UR24][R8.64], R11 ;  /* 0x0000000b08005986 */ /* 0x0005e2000c101118 */
[----:B----4-:R-:W-:Y:S01]  /*75a0*/  ISETP.GE.AND P5, PT, R7, UR6, PT ;  /* 0x0000000607007c0c */ /* 0x010fe2000bfa6270 */
[----:B------:R-:W-:Y:S01]  /*75b0*/  VIADD R12, R0, 0x16 ;  /* 0x00000016000c7836 */ /* 0x000fe20000000000 */
[----:B------:R-:W-:Y:S01]  /*75c0*/  SHF.R.S32.HI R10, RZ, 0x1f, R68 ;  /* 0x0000001fff0a7819 */ /* 0x000fe20000011444 */
[----:B------:R3:W-:Y:S01]  /*75d0*/  @P4 STG.E.U8 desc[UR24][R4.64], R13 ;  /* 0x0000000d04004986 */ /* 0x0007e2000c101118 */
[----:B-1----:R-:W-:Y:S01]  /*75e0*/  ISETP.LT.AND P4, PT, R2, UR8, !P3 ;  /* 0x0000000802007c0c */ /* 0x002fe2000df81270 */
[----:B------:R-:W1:Y:S01]  /*75f0*/  LDCU UR6, c[0x0][0x398] ;  /* 0x00007300ff0677ac */ /* 0x000e620008000800 */
[----:B------:R-:W-:-:S02]  /*7600*/  IADD3 R6, P6, PT, R68, R132, RZ ;  /* 0x0000008444067210 */ /* 0x000fc40007fde0ff */
[----:B------:R-:W-:Y:S01]  /*7610*/  ISETP.LT.AND P3, PT, R3, UR14, !P3 ;  /* 0x0000000e03007c0c */ /* 0x000fe2000df61270 */
[----:B------:R-:W4:Y:S01]  /*7620*/  LDCU UR8, c[0x0][0x398] ;  /* 0x00007300ff0877ac */ /* 0x000f220008000800 */
[----:B------:R-:W-:Y:S01]  /*7630*/  F2FP.SATFINITE.E5M2.F32.PACK_AB_MERGE_C R85, R85, R84, RZ ;  /* 0x000000545555723e */ /* 0x000fe200048060ff */
[----:B------:R-:W-:Y:S01]  /*7640*/  IMAD.X R7, R10, 0x1, R134, P6 ;  /* 0x000000010a077824 */ /* 0x000fe200030e0686 */
[----:B--2---:R-:W-:Y:S01]  /*7650*/  PRMT R11, R21, 0x9910, RZ ;  /* 0x00009910150b7816 */ /* 0x004fe200000000ff */
[----:B------:R-:W-:Y:S01]  /*7660*/  VIADD R8, R0, 0x15 ;  /* 0x0000001500087836 */ /* 0x000fe20000000000 */
[----:B------:R-:W2:Y:S01]  /*7670*/  LDCU UR14, c[0x0][0x398] ;  /* 0x00007300ff0e77ac */ /* 0x000ea20008000800 */
[C---:B---3--:R-:W-:Y:S01]  /*7680*/  IADD3 R4, P6, PT, R68.reuse, R135, RZ ;  /* 0x0000008744047210 */ /* 0x048fe20007fde0ff */
[----:B------:R-:W-:Y:S01]  /*7690*/  VIADD R68, R68, UR32 ;  /* 0x0000002044447c36 */ /* 0x000fe20008000000 */
[----:B------:R-:W-:Y:S01]  /*76a0*/  @P4 STG.E.U8 desc[UR24][R6.64], R21 ;  /* 0x0000001506004986 */ /* 0x000fe2000c101118 */
[----:B0-----:R-:W-:Y:S01]  /*76b0*/  ISETP.GE.AND P4, PT, R8, UR4, PT ;  /* 0x0000000408007c0c */ /* 0x001fe2000bf86270 */
[----:B------:R-:W0:Y:S01]  /*76c0*/  LDCU UR4, c[0x0][0x39c] ;  /* 0x00007380ff0477ac */ /* 0x000e220008000800 */
[----:B------:R-:W-:Y:S01]  /*76d0*/  IMAD.X R5, R10, 0x1, R133, P6 ;  /* 0x000000010a057824 */ /* 0x000fe200030e0685 */
[----:B------:R-:W-:-:S02]  /*76e0*/  SHF.R.S32.HI R10, RZ, 0x1f, R68 ;  /* 0x0000001fff0a7819 */ /* 0x000fc40000011444 */
[----:B------:R-:W-:Y:S02]  /*76f0*/  IADD3 R8, P6, PT, R68, R132, RZ ;  /* 0x0000008444087210 */ /* 0x000fe40007fde0ff */
[----:B------:R3:W-:Y:S01]  /*7700*/  @P3 STG.E.U8 desc[UR24][R4.64], R85 ;  /* 0x0000005504003986 */ /* 0x0007e2000c101118 */
[----:B-----5:R-:W-:Y:S01]  /*7710*/  ISETP.LT.AND P3, PT, R2, UR11, !P2 ;  /* 0x0000000b02007c0c */ /* 0x020fe2000d761270 */
[----:B------:R-:W5:Y:S01]  /*7720*/  LDCU UR11, c[0x0][0x398] ;  /* 0x00007300ff0b77ac */ /* 0x000f620008000800 */
[----:B-1----:R-:W-:Y:S01]  /*7730*/  ISETP.LT.AND P2, PT, R3, UR6, !P2 ;  /* 0x0000000603007c0c */ /* 0x002fe2000d741270 */
[----:B------:R-:W-:Y:S01]  /*7740*/  IMAD.X R9, R10, 0x1, R134, P6 ;  /* 0x000000010a097824 */ /* 0x000fe200030e0686 */
[----:B------:R-:W-:Y:S01]  /*7750*/  PRMT R13, R85, 0x9910, RZ ;  /* 0x00009910550d7816 */ /* 0x000fe200000000ff */
[----:B------:R-:W1:Y:S01]  /*7760*/  LDCU UR6, c[0x0][0x39c] ;  /* 0x00007380ff0677ac */ /* 0x000e620008000800 */
[----:B------:R-:W-:Y:S02]  /*7770*/  SHF.R.S32.HI R11, RZ, 0x8, R11 ;  /* 0x00000008ff0b7819 */ /* 0x000fe4000001140b */
[----:B------:R-:W-:-:S02]  /*7780*/  SHF.R.S32.HI R13, RZ, 0x8, R13 ;  /* 0x00000008ff0d7819 */ /* 0x000fc4000001140d */
[----:B------:R-:W-:Y:S02]  /*7790*/  F2FP.SATFINITE.E5M2.F32.PACK_AB_MERGE_C R23, R23, R22, RZ ;  /* 0x000000161717723e */ /* 0x000fe400048060ff */
[C---:B---3--:R-:W-:Y:S01]  /*77a0*/  IADD3 R4, P6, PT, R68.reuse, R135, RZ ;  /* 0x0000008744047210 */ /* 0x048fe20007fde0ff */
[----:B------:R-:W-:Y:S01]  /*77b0*/  VIADD R68, R68, UR32 ;  /* 0x0000002044447c36 */ /* 0x000fe20008000000 */
[----:B------:R3:W-:Y:S01]  /*77c0*/  @P3 STG.E.U8 desc[UR24][R8.64], R11 ;  /* 0x0000000b08003986 */ /* 0x0007e2000c101118 */
[----:B----4-:R-:W-:Y:S01]  /*77d0*/  ISETP.LT.AND P3, PT, R2, UR8, !P1 ;  /* 0x0000000802007c0c */ /* 0x010fe2000cf61270 */
[----:B------:R-:W4:Y:S01]  /*77e0*/  LDCU UR8, c[0x0][0x398] ;  /* 0x00007300ff0877ac */ /* 0x000f220008000800 */
[----:B------:R-:W-:Y:S01]  /*77f0*/  IMAD.X R5, R10, 0x1, R133, P6 ;  /* 0x000000010a057824 */ /* 0x000fe200030e0685 */
[----:B------:R-:W-:Y:S02]  /*7800*/  SHF.R.S32.HI R10, RZ, 0x1f, R68 ;  /* 0x0000001fff0a7819 */ /* 0x000fe40000011444 */
[----:B------:R-:W-:-:S02]  /*7810*/  F2FP.SATFINITE.E5M2.F32.PACK_AB_MERGE_C R87, R87, R86, RZ ;  /* 0x000000565757723e */ /* 0x000fc400048060ff */
[----:B------:R1:W-:Y:S01]  /*7820*/  @P2 STG.E.U8 desc[UR24][R4.64], R13 ;  /* 0x0000000d04002986 */ /* 0x0003e2000c101118 */
[----:B------:R-:W-:Y:S01]  /*7830*/  ISETP.LT.AND P2, PT, R3, UR12, !P1 ;  /* 0x0000000c03007c0c */ /* 0x000fe2000cf41270 */
[----:B------:R-:W4:Y:S01]  /*7840*/  LDCU UR12, c[0x0][0x398] ;  /* 0x00007300ff0c77ac */ /* 0x000f220008000800 */
[CC--:B------:R-:W-:Y:S02]  /*7850*/  IADD3 R6, P1, PT, R68.reuse, R132.reuse, RZ ;  /* 0x0000008444067210 */ /* 0x0c0fe40007f3e0ff */
[C---:B---3--:R-:W-:Y:S01]  /*7860*/  IADD3 R8, P6, PT, R68.reuse, R135, RZ ;  /* 0x0000008744087210 */ /* 0x048fe20007fde0ff */
[----:B------:R-:W-:Y:S01]  /*7870*/  VIADD R68, R68, UR32 ;  /* 0x0000002044447c36 */ /* 0x000fe20008000000 */
[----:B------:R-:W-:Y:S01]  /*7880*/  PRMT R11, R23, 0x9910, RZ ;  /* 0x00009910170b7816 */ /* 0x000fe200000000ff */
[----:B------:R-:W-:Y:S01]  /*7890*/  IMAD.X R7, R10, 0x1, R134, P1 ;  /* 0x000000010a077824 */ /* 0x000fe200008e0686 */
[----:B0-----:R-:W-:Y:S01]  /*78a0*/  ISETP.GE.AND P1, PT, R12, UR4, PT ;  /* 0x000000040c007c0c */ /* 0x001fe2000bf26270 */
[----:B------:R-:W0:Y:S01]  /*78b0*/  LDCU UR4, c[0x0][0x39c] ;  /* 0x00007380ff0477ac */ /* 0x000e220008000800 */
[----:B------:R-:W-:Y:S01]  /*78c0*/  IMAD.X R9, R10, 0x1, R133, P6 ;  /* 0x000000010a097824 */ /* 0x000fe200030e0685 */
[----:B------:R-:W-:Y:S01]  /*78d0*/  SHF.R.S32.HI R10, RZ, 0x1f, R68 ;  /* 0x0000001fff0a7819 */ /* 0x000fe20000011444 */
[----:B------:R3:W-:Y:S01]  /*78e0*/  @P3 STG.E.U8 desc[UR24][R6.64], R23 ;  /* 0x0000001706003986 */ /* 0x0007e2000c101118 */
[----:B-----5:R-:W-:Y:S01]  /*78f0*/  ISETP.LT.AND P3, PT, R2, UR11, !P0 ;  /* 0x0000000b02007c0c */ /* 0x020fe2000c761270 */
[----:B------:R-:W-:Y:S01]  /*7900*/  VIADD R12, R0, 0x17 ;  /* 0x00000017000c7836 */ /* 0x000fe20000000000 */
[----:B-1----:R-:W-:Y:S01]  /*7910*/  PRMT R13, R87, 0x9910, RZ ;  /* 0x00009910570d7816 */ /* 0x002fe200000000ff */
[----:B------:R1:W-:Y:S01]  /*7920*/  @P2 STG.E.U8 desc[UR24][R8.64], R87 ;  /* 0x0000005708002986 */ /* 0x0003e2000c101118 */
[----:B--2---:R-:W-:Y:S01]  /*7930*/  ISETP.LT.AND P2, PT, R3, UR14, !P0 ;  /* 0x0000000e03007c0c */ /* 0x004fe2000c741270 */
[----:B------:R-:W2:Y:S01]  /*7940*/  LDCU UR11, c[0x0][0x398] ;  /* 0x00007300ff0b77ac */ /* 0x000ea20008000800 */
[----:B------:R-:W-:-:S02]  /*7950*/  IADD3 R4, P0, PT, R68, R132, RZ ;  /* 0x0000008444047210 */ /* 0x000fc40007f1e0ff */
[----:B------:R-:W-:Y:S01]  /*7960*/  SHF.R.S32.HI R11, RZ, 0x8, R11 ;  /* 0x00000008ff0b7819 */ /* 0x000fe2000001140b */
[----:B------:R-:W5:Y:S01]  /*7970*/  LDCU UR14, c[0x0][0x398] ;  /* 0x00007300ff0e77ac */ /* 0x000f620008000800 */
[----:B------:R-:W-:Y:S01]  /*7980*/  SHF.R.S32.HI R13, RZ, 0x8, R13 ;  /* 0x00000008ff0d7819 */ /* 0x000fe2000001140d */
[----:B------:R-:W-:Y:S01]  /*7990*/  IMAD.X R5, R10, 0x1, R134, P0 ;  /* 0x000000010a057824 */ /* 0x000fe200000e0686 */
[C---:B---3--:R-:W-:Y:S01]  /*79a0*/  IADD3 R6, P6, PT, R68.reuse, R135, RZ ;  /* 0x0000008744067210 */ /* 0x048fe20007fde0ff */
[----:B------:R-:W-:Y:S01]  /*79b0*/  VIADD R68, R68, UR32 ;  /* 0x0000002044447c36 */ /* 0x000fe20008000000 */
[----:B0-----:R-:W-:Y:S01]  /*79c0*/  ISETP.GE.AND P0, PT, R12, UR4, PT ;  /* 0x000000040c007c0c */ /* 0x001fe2000bf06270 */
[----:B-1----:R-:W-:Y:S01]  /*79d0*/  VIADD R9, R0, 0x18 ;  /* 0x0000001800097836 */ /* 0x002fe20000000000 */
[----:B------:R-:W0:Y:S01]  /*79e0*/  LDCU UR4, c[0x0][0x39c] ;  /* 0x00007380ff0477ac */ /* 0x000e220008000800 */
[----:B------:R-:W-:Y:S01]  /*79f0*/  IMAD.X R7, R10, 0x1, R133, P6 ;  /* 0x000000010a077824 */ /* 0x000fe200030e0685 */
[----:B------:R1:W-:Y:S01]  /*7a00*/  @P3 STG.E.U8 desc[UR24][R4.64], R11 ;  /* 0x0000000b04003986 */ /* 0x0003e2000c101118 */
[----:B------:R-:W-:Y:S01]  /*7a10*/  SHF.R.S32.HI R10, RZ, 0x1f, R68 ;  /* 0x0000001fff0a7819 */ /* 0x000fe20000011444 */
[----:B------:R-:W-:Y:S01]  /*7a20*/  VIADD R12, R0, 0x1a ;  /* 0x0000001a000c7836 */ /* 0x000fe20000000000 */
[----:B------:R-:W-:Y:S01]  /*7a30*/  ISETP.GE.AND P3, PT, R9, UR6, PT ;  /* 0x0000000609007c0c */ /* 0x000fe2000bf66270 */
[----:B------:R3:W-:Y:S01]  /*7a40*/  @P2 STG.E.U8 desc[UR24][R6.64], R13 ;  /* 0x0000000d06002986 */ /* 0x0007e2000c101118 */
[----:B----4-:R-:W-:Y:S01]  /*7a50*/  ISETP.LT.AND P2, PT, R2, UR8, !P5 ;  /* 0x0000000802007c0c */ /* 0x010fe2000ef41270 */
[----:B------:R-:W4:Y:S01]  /*7a60*/  LDCU UR6, c[0x0][0x398] ;  /* 0x00007300ff0677ac */ /* 0x000f220008000800 */
[----:B------:R-:W-:-:S02]  /*7a70*/  IADD3 R8, P6, PT, R68, R132, RZ ;  /* 0x0000008444087210 */ /* 0x000fc40007fde0ff */
[----:B------:R-:W-:Y:S01]  /*7a80*/  ISETP.LT.AND P5, PT, R3, UR12, !P5 ;  /* 0x0000000c03007c0c */ /* 0x000fe2000efa1270 */
[----:B------:R-:W4:Y:S01]  /*7a90*/  LDCU UR8, c[0x0][0x398] ;  /* 0x00007300ff0877ac */ /* 0x000f220008000800 */
[----:B------:R-:W-:Y:S01]  /*7aa0*/  F2FP.SATFINITE.E5M2.F32.PACK_AB_MERGE_C R25, R25, R24, RZ ;  /* 0x000000181919723e */ /* 0x000fe200048060ff */
[----:B------:R-:W-:Y:S01]  /*7ab0*/  IMAD.X R9, R10, 0x1, R134, P6 ;  /* 0x000000010a097824 */ /* 0x000fe200030e0686 */
[C---:B-1----:R-:W-:Y:S01]  /*7ac0*/  IADD3 R4, P6, PT, R68.reuse, R135, RZ ;  /* 0x0000008744047210 */ /* 0x042fe20007fde0ff */
[----:B------:R-:W-:Y:S01]  /*7ad0*/  VIADD R68, R68, UR32 ;  /* 0x0000002044447c36 */ /* 0x000fe20008000000 */
[----:B------:R-:W-:Y:S01]  /*7ae0*/  F2FP.SATFINITE.E5M2.F32.PACK_AB_MERGE_C R89, R89, R88, RZ ;  /* 0x000000585959723e */ /* 0x000fe200048060ff */
[----:B---3--:R-:W-:Y:S01]  /*7af0*/  VIADD R6, R0, 0x19 ;  /* 0x0000001900067836 */ /* 0x008fe20000000000 */
[----:B------:R-:W1:Y:S01]  /*7b00*/  LDCU UR12, c[0x0][0x398] ;  /* 0x00007300ff0c77ac */ /* 0x000e620008000800 */
[----:B------:R-:W-:Y:S01]  /*7b10*/  IMAD.X R5, R10, 0x1, R133, P6 ;  /* 0x000000010a057824 */ /* 0x000fe200030e0685 */
[----:B------:R-:W-:Y:S01]  /*7b20*/  @P2 STG.E.U8 desc[UR24][R8.64], R25 ;  /* 0x0000001908002986 */ /* 0x000fe2000c101118 */
[----:B------:R-:W-:-:S02]  /*7b30*/  SHF.R.S32.HI R10, RZ, 0x1f, R68 ;  /* 0x0000001fff0a7819 */ /* 0x000fc40000011444 */
[----:B0-----:R-:W-:Y:S01]  /*7b40*/  ISETP.GE.AND P2, PT, R6, UR4, PT ;  /* 0x0000000406007c0c */ /* 0x001fe2000bf46270 */
[----:B------:R0:W-:Y:S01]  /*7b50*/  @P5 STG.E.U8 desc[UR24][R4.64], R89 ;  /* 0x0000005904005986 */ /* 0x0001e2000c101118 */
[----:B------:R-:W-:Y:S01]  /*7b60*/  IADD3 R6, P6, PT, R68, R132, RZ ;  /* 0x0000008444067210 */ /* 0x000fe20007fde0ff */
[----:B------:R-:W3:Y:S01]  /*7b70*/  LDCU UR4, c[0x0][0x39c] ;  /* 0x00007380ff0477ac */ /* 0x000ee20008000800 */
[----:B--2---:R-:W-:Y:S02]  /*7b80*/  ISETP.LT.AND P5, PT, R2, UR11, !P4 ;  /* 0x0000000b02007c0c */ /* 0x004fe4000e7a1270 */
[----:B----4-:R-:W-:Y:S01]  /*7b90*/  ISETP.LT.AND P4, PT, R3, UR6, !P4 ;  /* 0x0000000603007c0c */ /* 0x010fe2000e781270 */
[----:B------:R-:W-:Y:S01]  /*7ba0*/  IMAD.X R7, R10, 0x1, R134, P6 ;  /* 0x000000010a077824 */ /* 0x000fe200030e0686 */
[----:B------:R-:W-:Y:S01]  /*7bb0*/  PRMT R11, R25, 0x9910, RZ ;  /* 0x00009910190b7816 */ /* 0x000fe200000000ff */
[----:B------:R-:W2:Y:S01]  /*7bc0*/  LDCU UR11, c[0x0][0x398] ;  /* 0x00007300ff0b77ac */ /* 0x000ea20008000800 */
[----:B------:R-:W-:-:S02]  /*7bd0*/  PRMT R13, R89, 0x9910, RZ ;  /* 0x00009910590d7816 */ /* 0x000fc400000000ff */
[----:B------:R-:W-:Y:S01]  /*7be0*/  SHF.R.S32.HI R11, RZ, 0x8, R11 ;  /* 0x00000008ff0b7819 */ /* 0x000fe2000001140b */
[----:B------:R-:W4:Y:S01]  /*7bf0*/  LDCU UR6, c[0x0][0x39c] ;  /* 0x00007380ff0677ac */ /* 0x000f220008000800 */
[C---:B0-----:R-:W-:Y:S01]  /*7c00*/  IADD3 R4, P6, PT, R68.reuse, R135, RZ ;  /* 0x0000008744047210 */ /* 0x041fe20007fde0ff */
[----:B------:R-:W-:Y:S01]  /*7c10*/  VIADD R68, R68, UR32 ;  /* 0x0000002044447c36 */ /* 0x000fe20008000000 */
[----:B------:R-:W-:Y:S01]  /*7c20*/  SHF.R.S32.HI R13, RZ, 0x8, R13 ;  /* 0x00000008ff0d7819 */ /* 0x000fe2000001140d */
[----:B------:R0:W-:Y:S01]  /*7c30*/  @P5 STG.E.U8 desc[UR24][R6.64], R11 ;  /* 0x0000000b06005986 */ /* 0x0001e2000c101118 */
[----:B------:R-:W-:Y:S01]  /*7c40*/  ISETP.LT.AND P5, PT, R2, UR8, !P1 ;  /* 0x0000000802007c0c */ /* 0x000fe2000cfa1270 */
[----:B------:R-:W-:Y:S01]  /*7c50*/  IMAD.X R5, R10, 0x1, R133, P6 ;  /* 0x000000010a057824 */ /* 0x000fe200030e0685 */
[----:B------:R-:W-:Y:S01]  /*7c60*/  SHF.R.S32.HI R10, RZ, 0x1f, R68 ;  /* 0x0000001fff0a7819 */ /* 0x000fe20000011444 */
[----:B------:R-:W4:Y:S01]  /*7c70*/  LDCU UR8, c[0x0][0x398] ;  /* 0x00007300ff0877ac */ /* 0x000f220008000800 */
[----:B------:R-:W-:-:S02]  /*7c80*/  F2FP.SATFINITE.E5M2.F32.PACK_AB_MERGE_C R27, R27, R26, RZ ;  /* 0x0000001a1b1b723e */ /* 0x000fc400048060ff */
[----:B------:R2:W-:Y:S01]  /*7c90*/  @P4 STG.E.U8 desc[UR24][R4.64], R13 ;  /* 0x0000000d04004986 */ /* 0x0005e2000c101118 */
[----:B-1----:R-:W-:Y:S01]  /*7ca0*/  ISETP.LT.AND P4, PT, R3, UR12, !P1 ;  /* 0x0000000c03007c0c */ /* 0x002fe2000cf81270 */
[----:B------:R-:W1:Y:S01]  /*7cb0*/  LDCU UR12, c[0x0][0x398] ;  /* 0x00007300ff0c77ac */ /* 0x000e620008000800 */
[C---:B------:R-:W-:Y:S02]  /*7cc0*/  IADD3 R8, P1, PT, R68.reuse, R132, RZ ;  /* 0x0000008444087210 */ /* 0x040fe40007f3e0ff */
[C---:B0-----:R-:W-:Y:S01]  /*7cd0*/  IADD3 R6, P6, PT, R68.reuse, R135, RZ ;  /* 0x0000008744067210 */ /* 0x041fe20007fde0ff */
[----:B------:R-:W-:Y:S01]  /*7ce0*/  VIADD R68, R68, UR32 ;  /* 0x0000002044447c36 */ /* 0x000fe20008000000 */
[----:B------:R-:W-:Y:S01]  /*7cf0*/  F2FP.SATFINITE.E5M2.F32.PACK_AB_MERGE_C R91, R91, R90, RZ ;  /* 0x0000005a5b5b723e */ /* 0x000fe200048060ff */
[----:B------:R-:W-:Y:S01]  /*7d00*/  IMAD.X R9, R10, 0x1, R134, P1 ;  /* 0x000000010a097824 */ /* 0x000fe200008e0686 */
[----:B---3--:R-:W-:Y:S01]  /*7d10*/  ISETP.GE.AND P1, PT, R12, UR4, PT ;  /* 0x000000040c007c0c */ /* 0x008fe2000bf26270 */
[----:B------:R-:W0:Y:S01]  /*7d20*/  LDCU UR4, c[0x0][0x39c] ;  /* 0x00007380ff0477ac */ /* 0x000e220008000800 */
[----:B------:R-:W-:Y:S01]  /*7d30*/  IMAD.X R7, R10, 0x1, R133, P6 ;  /* 0x000000010a077824 */ /* 0x000fe200030e0685 */
[----:B------:R-:W-:Y:S01]  /*7d40*/  SHF.R.S32.HI R10, RZ, 0x1f, R68 ;  /* 0x0000001fff0a7819 */ /* 0x000fe20000011444 */
[----:B------:R3:W-:Y:S01]  /*7d50*/  @P5 STG.E.U8 desc[UR24][R8.64], R27 ;  /* 0x0000001b08005986 */ /* 0x0007e2000c101118 */
[----:B--2---:R-:W-:Y:S01]  /*7d60*/  ISETP.LT.AND P5, PT, R2, UR11, !P0 ;  /* 0x0000000b02007c0c */ /* 0x004fe2000c7a1270 */
[----:B------:R-:W-:Y:S01]  /*7d70*/  VIADD R12, R0, 0x1b ;  /* 0x0000001b000c7836 */ /* 0x000fe20000000000 */
[----:B------:R-:W-:Y:S01]  /*7d80*/  PRMT R11, R27, 0x9910, RZ ;  /* 0x000099101b0b7816 */ /* 0x000fe200000000ff */
[----:B------:R2:W-:Y:S01]  /*7d90*/  @P4 STG.E.U8 desc[UR24][R6.64], R91 ;  /* 0x0000005b06004986 */ /* 0x0005e2000c101118 */
[----:B-----5:R-:W-:Y:S01]  /*7da0*/  ISETP.LT.AND P4, PT, R3, UR14, !P0 ;  /* 0x0000000e03007c0c */ /* 0x020fe2000c781270 */
[----:B------:R-:W5:Y:S01]  /*7db0*/  LDCU UR11, c[0x0][0x398] ;  /* 0x00007300ff0b77ac */ /* 0x000f620008000800 */
[----:B------:R-:W-:-:S02]  /*7dc0*/  IADD3 R4, P0, PT, R68, R132, RZ ;  /* 0x0000008444047210 */ /* 0x000fc40007f1e0ff */
[----:B------:R-:W-:Y:S01]  /*7dd0*/  PRMT R13, R91, 0x9910, RZ ;  /* 0x000099105b0d7816 */ /* 0x000fe200000000ff */
[----:B------:R-:W5:Y:S01]  /*7de0*/  LDCU UR14, c[0x0][0x398] ;  /* 0x00007300ff0e77ac */ /* 0x000f620008000800 */
[----:B------:R-:W-:Y:S01]  /*7df0*/  SHF.R.S32.HI R11, RZ, 0x8, R11 ;  /* 0x00000008ff0b7819 */ /* 0x000fe2000001140b */
[----:B------:R-:W-:Y:S01]  /*7e00*/  IMAD.X R5, R10, 0x1, R134, P0 ;  /* 0x000000010a057824 */ /* 0x000fe200000e0686 */
[----:B------:R-:W-:Y:S01]  /*7e10*/  SHF.R.S32.HI R13, RZ, 0x8, R13 ;  /* 0x00000008ff0d7819 */ /* 0x000fe2000001140d */
[----:B---3--:R-:W-:Y:S01]  /*7e20*/  VIADD R9, R0, 0x1c ;  /* 0x0000001c00097836 */ /* 0x008fe20000000000 */
[----:B0-----:R-:W-:Y:S01]  /*7e30*/  ISETP.GE.AND P0, PT, R12, UR4, PT ;  /* 0x000000040c007c0c */ /* 0x001fe2000bf06270 */
[----:B------:R-:W0:Y:S01]  /*7e40*/  LDCU UR4, c[0x0][0x39c] ;  /* 0x00007380ff0477ac */ /* 0x000e220008000800 */
[C---:B--2---:R-:W-:Y:S01]  /*7e50*/  IADD3 R6, P6, PT, R68.reuse, R135, RZ ;  /* 0x0000008744067210 */ /* 0x044fe20007fde0ff */
[----:B------:R-:W-:Y:S01]  /*7e60*/  VIADD R68, R68, UR32 ;  /* 0x0000002044447c36 */ /* 0x000fe20008000000 */
[----:B------:R2:W-:Y:S01]  /*7e70*/  @P5 STG.E.U8 desc[UR24][R4.64], R11 ;  /* 0x0000000b04005986 */ /* 0x0005e2000c101118 */
[----:B----4-:R-:W-:Y:S01]  /*7e80*/  ISETP.LT.AND P5, PT, R2, UR8, !P3 ;  /* 0x0000000802007c0c */ /* 0x010fe2000dfa1270 */
[----:B------:R-:W3:Y:S01]  /*7e90*/  LDCU UR8, c[0x0][0x398] ;  /* 0x00007300ff0877ac */ /* 0x000ee20008000800 */
[----:B------:R-:W-:Y:S01]  /*7ea0*/  IMAD.X R7, R10, 0x1, R133, P6 ;  /* 0x000000010a077824 */ /* 0x000fe200030e0685 */
[----:B------:R-:W-:Y:S01]  /*7eb0*/  SHF.R.S32.HI R10, RZ, 0x1f, R68 ;  /* 0x0000001fff0a7819 */ /* 0x000fe20000011444 */
[----:B------:R-:W-:Y:S01]  /*7ec0*/  VIADD R12, R0, 0x1e ;  /* 0x0000001e000c7836 */ /* 0x000fe20000000000 */
[----:B-1----:R-:W-:Y:S01]  /*7ed0*/  ISETP.LT.AND P6, PT, R3, UR12, !P3 ;  /* 0x0000000c03007c0c */ /* 0x002fe2000dfc1270 */
[----:B------:R-:W1:Y:S01]  /*7ee0*/  LDCU UR12, c[0x0][0x398] ;  /* 0x00007300ff0c77ac */ /* 0x000e620008000800 */
[----:B------:R4:W-:Y:S01]  /*7ef0*/  @P4 STG.E.U8 desc[UR24][R6.64], R13 ;  /* 0x0000000d06004986 */ /* 0x0009e2000c101118 */
[----:B------:R-:W-:-:S02]  /*7f00*/  IADD3 R8, P4, PT, R68, R132, RZ ;  /* 0x0000008444087210 */ /* 0x000fc40007f9e0ff */
[----:B------:R-:W-:Y:S01]  /*7f10*/  ISETP.GE.AND P3, PT, R9, UR6, PT ;  /* 0x0000000609007c0c */ /* 0x000fe2000bf66270 */
[----:B------:R-:W1:Y:S01]  /*7f20*/  LDCU UR6, c[0x0][0x398] ;  /* 0x00007300ff0677ac */ /* 0x000e620008000800 */
[----:B------:R-:W-:Y:S01]  /*7f30*/  F2FP.SATFINITE.E5M2.F32.PACK_AB_MERGE_C R29, R29, R28, RZ ;  /* 0x0000001c1d1d723e */ /* 0x000fe200048060ff */
[----:B------:R-:W-:Y:S01]  /*7f40*/  IMAD.X R9, R10, 0x1, R134, P4 ;  /* 0x000000010a097824 */ /* 0x000fe200020e0686 */
[C---:B--2---:R-:W-:Y:S01]  /*7f50*/  IADD3 R4, P4, PT, R68.reuse, R135, RZ ;  /* 0x0000008744047210 */ /* 0x044fe20007f9e0ff */
[----:B------:R-:W-:Y:S01]  /*7f60*/  VIADD R68, R68, UR32 ;  /* 0x0000002044447c36 */ /* 0x000fe20008000000 */
[----:B------:R-:W-:Y:S02]  /*7f70*/  F2FP.SATFINITE.E5M2.F32.PACK_AB_MERGE_C R93, R93, R92, RZ ;  /* 0x0000005c5d5d723e */ /* 0x000fe400048060ff */
[----:B------:R-:W-:Y:S01]  /*7f80*/  @P5 STG.E.U8 desc[UR24][R8.64], R29 ;  /* 0x0000001d08005986 */ /* 0x000fe2000c101118 */
[----:B----4-:R-:W-:Y:S01]  /*7f90*/  VIADD R6, R0, 0x1d ;  /* 0x0000001d00067836 */ /* 0x010fe20000000000 */
[----:B-----5:R-:W-:Y:S01]  /*7fa0*/  ISETP.LT.AND P5, PT, R2, UR11, !P2 ;  /* 0x0000000b02007c0c */ /* 0x020fe2000d7a1270 */
[----:B------:R-:W-:Y:S01]  /*7fb0*/  IMAD.X R5, R10, 0x1, R133, P4 ;  /* 0x000000010a057824 */ /* 0x000fe200020e0685 */
[----:B------:R-:W-:Y:S01]  /*7fc0*/  SHF.R.S32.HI R10, RZ, 0x1f, R68 ;  /* 0x0000001fff0a7819 */ /* 0x000fe20000011444 */
[----:B------:R-:W2:Y:S01]  /*7fd0*/  LDCU UR11, c[0x0][0x398] ;  /* 0x00007300ff0b77ac */ /* 0x000ea20008000800 */
[----:B0-----:R-:W-:-:S02]  /*7fe0*/  ISETP.GE.AND P4, PT, R6, UR4, PT ;  /* 0x0000000406007c0c */ /* 0x001fc4000bf86270 */
[----:B------:R0:W-:Y:S01]  /*7ff0*/  @P6 STG.E.U8 desc[UR24][R4.64], R93 ;  /* 0x0000005d04006986 */ /* 0x0001e2000c101118 */
[----:B------:R-:W-:Y:S01]  /*8000*/  IADD3 R6, P6, PT, R68, R132, RZ ;  /* 0x0000008444067210 */ /* 0x000fe20007fde0ff */
[----:B------:R-:W4:Y:S01]  /*8010*/  LDCU UR4, c[0x0][0x39c] ;  /* 0x00007380ff0477ac */ /* 0x000f220008000800 */
[----:B-1----:R-:W-:Y:S02]  /*8020*/  ISETP.LT.AND P2, PT, R3, UR6, !P2 ;  /* 0x0000000603007c0c */ /* 0x002fe4000d741270 */
[----:B------:R-:W-:Y:S01]  /*8030*/  PRMT R11, R29, 0x9910, RZ ;  /* 0x000099101d0b7816 */ /* 0x000fe200000000ff */
[----:B------:R-:W-:Y:S01]  /*8040*/  IMAD.X R7, R10, 0x1, R134, P6 ;  /* 0x000000010a077824 */ /* 0x000fe200030e0686 */
[----:B------:R-:W-:Y:S01]  /*8050*/  PRMT R13, R93, 0x9910, RZ ;  /* 0x000099105d0d7816 */ /* 0x000fe200000000ff */
[----:B------:R-:W1:Y:S01]  /*8060*/  LDCU UR6, c[0x0][0x39c] ;  /* 0x00007380ff0677ac */ /* 0x000e620008000800 */
[----:B------:R-:W-:Y:S02]  /*8070*/  SHF.R.S32.HI R11, RZ, 0x8, R11 ;  /* 0x00000008ff0b7819 */ /* 0x000fe4000001140b */
[----:B------:R-:W-:-:S02]  /*8080*/  SHF.R.S32.HI R13, RZ, 0x8, R13 ;  /* 0x00000008ff0d7819 */ /* 0x000fc4000001140d */
[C---:B0-----:R-:W-:Y:S01]  /*8090*/  IADD3 R4, P6, PT, R68.reuse, R135, RZ ;  /* 0x0000008744047210 */ /* 0x041fe20007fde0ff */
[----:B------:R-:W-:Y:S01]  /*80a0*/  VIADD R68, R68, UR32 ;  /* 0x0000002044447c36 */ /* 0x000fe20008000000 */
[----:B------:R0:W-:Y:S01]  /*80b0*/  @P5 STG.E.U8 desc[UR24][R6.64], R11 ;  /* 0x0000000b06005986 */ /* 0x0001e2000c101118 */
[----:B---3--:R-:W-:Y:S01]  /*80c0*/  ISETP.LT.AND P5, PT, R2, UR8, !P1 ;  /* 0x0000000802007c0c */ /* 0x008fe2000cfa1270 */
[----:B------:R-:W3:Y:S01]  /*80d0*/  LDCU UR8, c[0x0][0x398] ;  /* 0x00007300ff0877ac */ /* 0x000ee20008000800 */
[----:B------:R-:W-:Y:S01]  /*80e0*/  IMAD.X R5, R10, 0x1, R133, P6 ;  /* 0x000000010a057824 */ /* 0x000fe200030e0685 */
[----:B------:R-:W-:Y:S02]  /*80f0*/  SHF.R.S32.HI R10, RZ, 0x1f, R68 ;  /* 0x0000001fff0a7819 */ /* 0x000fe40000011444 */
[----:B------:R-:W-:Y:S02]  /*8100*/  F2FP.SATFINITE.E5M2.F32.PACK_AB_MERGE_C R31, R31, R30, RZ ;  /* 0x0000001e1f1f723e */ /* 0x000fe400048060ff */
[----:B------:R5:W-:Y:S01]  /*8110*/  @P2 STG.E.U8 desc[UR24][R4.64], R13 ;  /* 0x0000000d04002986 */ /* 0x000be2000c101118 */
[----:B------:R-:W-:Y:S01]  /*8120*/  ISETP.LT.AND P2, PT, R3, UR12, !P1 ;  /* 0x0000000c03007c0c */ /* 0x000fe2000cf41270 */
[----:B------:R-:W1:Y:S01]  /*8130*/  LDCU UR12, c[0x0][0x398] ;  /* 0x00007300ff0c77ac */ /* 0x000e620008000800 */
[----:B------:R-:W-:-:S02]  /*8140*/  IADD3 R8, P1, PT, R68, R132, RZ ;  /* 0x0000008444087210 */ /* 0x000fc40007f3e0ff */
[C---:B0-----:R-:W-:Y:S01]  /*8150*/  IADD3 R6, P6, PT, R68.reuse, R135, RZ ;  /* 0x0000008744067210 */ /* 0x041fe20007fde0ff */
[----:B------:R-:W-:Y:S01]  /*8160*/  VIADD R68, R68, UR32 ;  /* 0x0000002044447c36 */ /* 0x000fe20008000000 */
[----:B------:R-:W-:Y:S01]  /*8170*/  F2FP.SATFINITE.E5M2.F32.PACK_AB_MERGE_C R95, R95, R94, RZ ;  /* 0x0000005e5f5f723e */ /* 0x000fe200048060ff */
[----:B------:R-:W-:Y:S01]  /*8180*/  IMAD.X R9, R10, 0x1, R134, P1 ;  /* 0x000000010a097824 */ /* 0x000fe200008e0686 */
[----:B----4-:R-:W-:Y:S01]  /*8190*/  ISETP.GE.AND P1, PT, R12, UR4, PT ;  /* 0x000000040c007c0c */ /* 0x010fe2000bf26270 */
        /* <DEDUP_REMOVED lines=8> */
[----:B------:R-:W-:Y:S01]  /*8220*/  ISETP.LT.AND P2, PT, R3, UR14, !P0 ;  /* 0x0000000e03007c0c */ /* 0x000fe2000c741270 */
[----:B------:R-:W1:Y:S01]  /*8230*/  LDCU UR11, c[0x0][0x398] ;  /* 0x00007300ff0b77ac */ /* 0x000e620008000800 */
[----:B-----5:R-:W-:-:S02]  /*8240*/  IADD3 R4, P0, PT, R68, R132, RZ ;  /* 0x0000008444047210 */ /* 0x020fc40007f1e0ff */
[----:B------:R-:W-:Y:S01]  /*8250*/  PRMT R13, R95, 0x9910, RZ ;  /* 0x000099105f0d7816 */ /* 0x000fe200000000ff */
[----:B------:R-:W5:Y:S01]  /*8260*/  LDCU UR14, c[0x0][0x398] ;  /* 0x00007300ff0e77ac */ /* 0x000f620008000800 */
[----:B------:R-:W-:Y:S01]  /*8270*/  SHF.R.S32.HI R11, RZ, 0x8, R11 ;  /* 0x00000008ff0b7819 */ /* 0x000fe2000001140b */
[----:B------:R-:W-:Y:S01]  /*8280*/  IMAD.X R5, R10, 0x1, R134, P0 ;  /* 0x000000010a057824 */ /* 0x000fe200000e0686 */
[----:B------:R-:W-:Y:S01]  /*8290*/  SHF.R.S32.HI R13, RZ, 0x8, R13 ;  /* 0x00000008ff0d7819 */ /* 0x000fe2000001140d */
[----:B----4-:R-:W-:Y:S01]  /*82a0*/  VIADD R9, R0, 0x20 ;  /* 0x0000002000097836 */ /* 0x010fe20000000000 */
[----:B0-----:R-:W-:Y:S01]  /*82b0*/  ISETP.GE.AND P0, PT, R12, UR4, PT ;  /* 0x000000040c007c0c */ /* 0x001fe2000bf06270 */
[----:B------:R-:W0:Y:S01]  /*82c0*/  LDCU UR4, c[0x0][0x39c] ;  /* 0x00007380ff0477ac */ /* 0x000e220008000800 */
[C---:B--2---:R-:W-:Y:S01]  /*82d0*/  IADD3 R6, P6, PT, R68.reuse, R135, RZ ;  /* 0x0000008744067210 */ /* 0x044fe20007fde0ff */
[----:B------:R-:W-:Y:S01]  /*82e0*/  VIADD R68, R68, UR32 ;  /* 0x0000002044447c36 */ /* 0x000fe20008000000 */
[----:B------:R2:W-:Y:S01]  /*82f0*/  @P5 STG.E.U8 desc[UR24][R4.64], R11 ;  /* 0x0000000b04005986 */ /* 0x0005e2000c101118 */
[----:B------:R-:W-:Y:S01]  /*8300*/  F2FP.SATFINITE.E5M2.F32.PACK_AB_MERGE_C R33, R33, R32, RZ ;  /* 0x000000202121723e */ /* 0x000fe200048060ff */
[----:B------:R-:W-:Y:S01]  /*8310*/  VIADD R12, R0, 0x22 ;  /* 0x00000022000c7836 */ /* 0x000fe20000000000 */
[----:B------:R-:W-:Y:S01]  /*8320*/  F2FP.SATFINITE.E5M2.F32.PACK_AB_MERGE_C R97, R97, R96, RZ ;  /* 0x000000606161723e */ /* 0x000fe200048060ff */
[----:B------:R-:W-:Y:S01]  /*8330*/  IMAD.X R7, R10, 0x1, R133, P6 ;  /* 0x000000010a077824 */ /* 0x000fe200030e0685 */
[----:B------:R-:W-:-:S02]  /*8340*/  SHF.R.S32.HI R10, RZ, 0x1f, R68 ;  /* 0x0000001fff0a7819 */ /* 0x000fc40000011444 */
[----:B------:R-:W-:Y:S02]  /*8350*/  IADD3 R8, P5, PT, R68, R132, RZ ;  /* 0x0000008444087210 */ /* 0x000fe40007fbe0ff */
[----:B------:R4:W-:Y:S01]  /*8360*/  @P2 STG.E.U8 desc[UR24][R6.64], R13 ;  /* 0x0000000d06002986 */ /* 0x0009e2000c101118 */
[----:B-1----:R-:W-:Y:S01]  /*8370*/  ISETP.GE.AND P2, PT, R9, UR6, PT ;  /* 0x0000000609007c0c */ /* 0x002fe2000bf46270 */
[----:B------:R-:W1:Y:S01]  /*8380*/  LDCU UR6, c[0x0][0x398] ;  /* 0x00007300ff0677ac */ /* 0x000e620008000800 */
[----:B---3--:R-:W-:Y:S01]  /*8390*/  ISETP.LT.AND P6, PT, R2, UR8, !P3 ;  /* 0x0000000802007c0c */ /* 0x008fe2000dfc1270 */
[----:B------:R-:W-:Y:S01]  /*83a0*/  IMAD.X R9, R10, 0x1, R134, P5 ;  /* 0x000000010a097824 */ /* 0x000fe200028e0686 */
[----:B------:R-:W-:Y:S01]  /*83b0*/  ISETP.LT.AND P3, PT, R3, UR12, !P3 ;  /* 0x0000000c03007c0c */ /* 0x000fe2000df61270 */
[----:B------:R-:W3:Y:S01]  /*83c0*/  LDCU UR8, c[0x0][0x398] ;  /* 0x00007300ff0877ac */ /* 0x000ee20008000800 */
[C---:B--2---:R-:W-:Y:S01]  /*83d0*/  IADD3 R4, P5, PT, R68.reuse, R135, RZ ;  /* 0x0000008744047210 */ /* 0x044fe20007fbe0ff */
[----:B------:R-:W-:Y:S01]  /*83e0*/  VIADD R68, R68, UR32 ;  /* 0x0000002044447c36 */ /* 0x000fe20008000000 */
[----:B------:R-:W-:Y:S01]  /*83f0*/  PRMT R11, R33, 0x9910, RZ ;  /* 0x00009910210b7816 */ /* 0x000fe200000000ff */
[----:B------:R-:W2:Y:S01]  /*8400*/  LDCU UR12, c[0x0][0x398] ;  /* 0x00007300ff0c77ac */ /* 0x000ea20008000800 */
[----:B------:R-:W-:Y:S01]  /*8410*/  F2FP.SATFINITE.E5M2.F32.PACK_AB_MERGE_C R35, R35, R34, RZ ;  /* 0x000000222323723e */ /* 0x000fe200048060ff */
[----:B----4-:R-:W-:Y:S01]  /*8420*/  VIADD R6, R0, 0x21 ;  /* 0x0000002100067836 */ /* 0x010fe20000000000 */
[----:B------:R-:W-:Y:S01]  /*8430*/  PRMT R13, R97, 0x9910, RZ ;  /* 0x00009910610d7816 */ /* 0x000fe200000000ff */
[----:B------:R-:W-:Y:S01]  /*8440*/  IMAD.X R5, R10, 0x1, R133, P5 ;  /* 0x000000010a057824 */ /* 0x000fe200028e0685 */
[----:B------:R-:W-:Y:S01]  /*8450*/  SHF.R.S32.HI R10, RZ, 0x1f, R68 ;  /* 0x0000001fff0a7819 */ /* 0x000fe20000011444 */
[----:B------:R-:W-:Y:S01]  /*8460*/  @P6 STG.E.U8 desc[UR24][R8.64], R33 ;  /* 0x0000002108006986 */ /* 0x000fe2000c101118 */
[----:B0-----:R-:W-:Y:S01]  /*8470*/  ISETP.GE.AND P5, PT, R6, UR4, PT ;  /* 0x0000000406007c0c */ /* 0x001fe2000bfa6270 */
[----:B------:R-:W0:Y:S01]  /*8480*/  LDCU UR4, c[0x0][0x39c] ;  /* 0x00007380ff0477ac */ /* 0x000e220008000800 */
[----:B------:R-:W-:Y:S01]  /*8490*/  IADD3 R6, P6, PT, R68, R132, RZ ;  /* 0x0000008444067210 */ /* 0x000fe20007fde0ff */
[----:B------:R4:W-:Y:S01]  /*84a0*/  @P3 STG.E.U8 desc[UR24][R4.64], R97 ;  /* 0x0000006104003986 */ /* 0x0009e2000c101118 */
[----:B------:R-:W-:Y:S01]  /*84b0*/  ISETP.LT.AND P3, PT, R2, UR11, !P4 ;  /* 0x0000000b02007c0c */ /* 0x000fe2000e761270 */
[----:B------:R-:W0:Y:S01]  /*84c0*/  LDCU UR11, c[0x0][0x398] ;  /* 0x00007300ff0b77ac */ /* 0x000e220008000800 */
[----:B-1----:R-:W-:Y:S01]  /*84d0*/  ISETP.LT.AND P4, PT, R3, UR6, !P4 ;  /* 0x0000000603007c0c */ /* 0x002fe2000e781270 */
[----:B------:R-:W-:Y:S01]  /*84e0*/  IMAD.X R7, R10, 0x1, R134, P6 ;  /* 0x000000010a077824 */ /* 0x000fe200030e0686 */
[----:B------:R-:W-:Y:S01]  /*84f0*/  SHF.R.S32.HI R11, RZ, 0x8, R11 ;  /* 0x00000008ff0b7819 */ /* 0x000fe2000001140b */
[----:B------:R-:W1:Y:S01]  /*8500*/  LDCU UR6, c[0x0][0x39c] ;  /* 0x00007380ff0677ac */ /* 0x000e620008000800 */
[----:B------:R-:W-:-:S02]  /*8510*/  SHF.R.S32.HI R13, RZ, 0x8, R13 ;  /* 0x00000008ff0d7819 */ /* 0x000fc4000001140d */
[----:B------:R-:W-:Y:S02]  /*8520*/  F2FP.SATFINITE.E5M2.F32.PACK_AB_MERGE_C R99, R99, R98, RZ ;  /* 0x000000626363723e */ /* 0x000fe400048060ff */
[----:B------:R-:W-:Y:S02]  /*8530*/  F2FP.SATFINITE.E5M2.F32.PACK_AB_MERGE_C R37, R37, R36, RZ ;  /* 0x000000242525723e */ /* 0x000fe400048060ff */
[C---:B----4-:R-:W-:Y:S01]  /*8540*/  IADD3 R4, P6, PT, R68.reuse, R135, RZ ;  /* 0x0000008744047210 */ /* 0x050fe20007fde0ff */
[----:B------:R-:W-:Y:S01]  /*8550*/  VIADD R68, R68, UR32 ;  /* 0x0000002044447c36 */ /* 0x000fe20008000000 */
[----:B------:R4:W-:Y:S01]  /*8560*/  @P3 STG.E.U8 desc[UR24][R6.64], R11 ;  /* 0x0000000b06003986 */ /* 0x0009e2000c101118 */
[----:B--2---:R-:W-:Y:S01]  /*8570*/  ISETP.LT.AND P3, PT, R3, UR12, !P1 ;  /* 0x0000000c03007c0c */ /* 0x004fe2000cf61270 */
[----:B------:R-:W2:Y:S01]  /*8580*/  LDCU UR12, c[0x0][0x398] ;  /* 0x00007300ff0c77ac */ /* 0x000ea20008000800 */
[----:B------:R-:W-:Y:S01]  /*8590*/  IMAD.X R5, R10, 0x1, R133, P6 ;  /* 0x000000010a057824 */ /* 0x000fe200030e0685 */
[----:B------:R-:W-:-:S02]  /*85a0*/  SHF.R.S32.HI R10, RZ, 0x1f, R68 ;  /* 0x0000001fff0a7819 */ /* 0x000fc40000011444 */
[----:B------:R-:W-:Y:S02]  /*85b0*/  F2FP.SATFINITE.E5M2.F32.PACK_AB_MERGE_C R101, R101, R100, RZ ;  /* 0x000000646565723e */ /* 0x000fe400048060ff */
[----:B------:R1:W-:Y:S01]  /*85c0*/  @P4 STG.E.U8 desc[UR24][R4.64], R13 ;  /* 0x0000000d04004986 */ /* 0x0003e2000c101118 */
[----:B---3--:R-:W-:Y:S01]  /*85d0*/  ISETP.LT.AND P4, PT, R2, UR8, !P1 ;  /* 0x0000000802007c0c */ /* 0x008fe2000cf81270 */
[----:B------:R-:W3:Y:S01]  /*85e0*/  LDCU UR8, c[0x0][0x398] ;  /* 0x00007300ff0877ac */ /* 0x000ee20008000800 */
[CC--:B------:R-:W-:Y:S02]  /*85f0*/  IADD3 R8, P1, PT, R68.reuse, R132.reuse, RZ ;  /* 0x0000008444087210 */ /* 0x0c0fe40007f3e0ff */
[C---:B----4-:R-:W-:Y:S01]  /*8600*/  IADD3 R6, P6, PT, R68.reuse, R135, RZ ;  /* 0x0000008744067210 */ /* 0x050fe20007fde0ff */
[----:B------:R-:W-:Y:S01]  /*8610*/  VIADD R68, R68, UR32 ;  /* 0x0000002044447c36 */ /* 0x000fe20008000000 */
[----:B------:R-:W-:Y:S01]  /*8620*/  PRMT R11, R35, 0x9910, RZ ;  /* 0x00009910230b7816 */ /* 0x000fe200000000ff */
[----:B------:R-:W-:Y:S01]  /*8630*/  IMAD.X R9, R10, 0x1, R134, P1 ;  /* 0x000000010a097824 */ /* 0x000fe200008e0686 */
[----:B0-----:R-:W-:Y:S01]  /*8640*/  ISETP.GE.AND P1, PT, R12, UR4, PT ;  /* 0x000000040c007c0c */ /* 0x001fe2000bf26270 */
[----:B------:R-:W0:Y:S01]  /*8650*/  LDCU UR4, c[0x0][0x39c] ;  /* 0x00007380ff0477ac */ /* 0x000e220008000800 */
[----:B------:R-:W-:Y:S01]  /*8660*/  IMAD.X R7, R10, 0x1, R133, P6 ;  /* 0x000000010a077824 */ /* 0x000fe200030e0685 */
[----:B------:R-:W-:Y:S01]  /*8670*/  SHF.R.S32.HI R10, RZ, 0x1f, R68 ;  /* 0x0000001fff0a7819 */ /* 0x000fe20000011444 */
[----:B------:R-:W-:Y:S01]  /*8680*/  VIADD R12, R0, 0x23 ;  /* 0x00000023000c7836 */ /* 0x000fe20000000000 */
[----:B------:R4:W-:Y:S01]  /*8690*/  @P4 STG.E.U8 desc[UR24][R8.64], R35 ;  /* 0x0000002308004986 */ /* 0x0009e2000c101118 */
[----:B------:R-:W-:Y:S01]  /*86a0*/  ISETP.LT.AND P4, PT, R2, UR11, !P0 ;  /* 0x0000000b02007c0c */ /* 0x000fe2000c781270 */
[----:B------:R-:W2:Y:S01]  /*86b0*/  LDCU UR11, c[0x0][0x398] ;  /* 0x00007300ff0b77ac */ /* 0x000ea20008000800 */
[----:B-1----:R-:W-:Y:S01]  /*86c0*/  PRMT R13, R99, 0x9910, RZ ;  /* 0x00009910630d7816 */ /* 0x002fe200000000ff */
[----:B------:R1:W-:Y:S01]  /*86d0*/  @P3 STG.E.U8 desc[UR24][R6.64], R99 ;  /* 0x0000006306003986 */ /* 0x0003e2000c101118 */
[----:B-----5:R-:W-:Y:S01]  /*86e0*/  ISETP.LT.AND P3, PT, R3, UR14, !P0 ;  /* 0x0000000e03007c0c */ /* 0x020fe2000c761270 */
[----:B------:R-:W5:Y:S01]  /*86f0*/  LDCU UR14, c[0x0][0x398] ;  /* 0x00007300ff0e77ac */ /* 0x000f620008000800 */
[----:B------:R-:W-:-:S02]  /*8700*/  IADD3 R4, P0, PT, R68, R132, RZ ;  /* 0x0000008444047210 */ /* 0x000fc40007f1e0ff */
[----:B------:R-:W-:Y:S02]  /*8710*/  SHF.R.S32.HI R11, RZ, 0x8, R11 ;  /* 0x00000008ff0b7819 */ /* 0x000fe4000001140b */
[----:B------:R-:W-:Y:S01]  /*8720*/  SHF.R.S32.HI R13, RZ, 0x8, R13 ;  /* 0x00000008ff0d7819 */ /* 0x000fe2000001140d */
[----:B------:R-:W-:Y:S01]  /*8730*/  IMAD.X R5, R10, 0x1, R134, P0 ;  /* 0x000000010a057824 */ /* 0x000fe200000e0686 */
[----:B------:R-:W-:Y:S01]  /*8740*/  F2FP.SATFINITE.E5M2.F32.PACK_AB_MERGE_C R39, R39, R38, RZ ;  /* 0x000000262727723e */ /* 0x000fe200048060ff */
[----:B----4-:R-:W-:Y:S01]  /*8750*/  VIADD R9, R0, 0x24 ;  /* 0x0000002400097836 */ /* 0x010fe20000000000 */
[----:B0-----:R-:W-:Y:S01]  /*8760*/  ISETP.GE.AND P0, PT, R12, UR4, PT ;  /* 0x000000040c007c0c */ /* 0x001fe2000bf06270 */
[----:B------:R-:W0:Y:S01]  /*8770*/  LDCU UR4, c[0x0][0x39c] ;  /* 0x00007380ff0477ac */ /* 0x000e220008000800 */
[C---:B-1----:R-:W-:Y:S01]  /*8780*/  IADD3 R6, P6, PT, R68.reuse, R135, RZ ;  /* 0x0000008744067210 */ /* 0x042fe20007fde0ff */
[----:B------:R-:W-:Y:S01]  /*8790*/  VIADD R68, R68, UR32 ;  /* 0x0000002044447c36 */ /* 0x000fe20008000000 */
[----:B------:R1:W-:Y:S01]  /*87a0*/  @P4 STG.E.U8 desc[UR24][R4.64], R11 ;  /* 0x0000000b04004986 */ /* 0x0003e2000c101118 */
[----:B---3--:R-:W-:Y:S01]  /*87b0*/  ISETP.LT.AND P4, PT, R2, UR8, !P2 ;  /* 0x0000000802007c0c */ /* 0x008fe2000d781270 */
[----:B------:R-:W3:Y:S01]  /*87c0*/  LDCU UR8, c[0x0][0x398] ;  /* 0x00007300ff0877ac */ /* 0x000ee20008000800 */
[----:B------:R-:W-:Y:S01]  /*87d0*/  IMAD.X R7, R10, 0x1, R133, P6 ;  /* 0x000000010a077824 */ /* 0x000fe200030e0685 */
[----:B------:R-:W-:Y:S01]  /*87e0*/  SHF.R.S32.HI R10, RZ, 0x1f, R68 ;  /* 0x0000001fff0a7819 */ /* 0x000fe20000011444 */
[----:B------:R-:W-:Y:S01]  /*87f0*/  VIADD R12, R0, 0x26 ;  /* 0x00000026000c7836 */ /* 0x000fe20000000000 */
[----:B--2---:R-:W-:Y:S01]  /*8800*/  ISETP.LT.AND P6, PT, R3, UR12, !P2 ;  /* 0x0000000c03007c0c */ /* 0x004fe2000d7c1270 */
[----:B------:R-:W2:Y:S01]  /*8810*/  LDCU UR12, c[0x0][0x398] ;  /* 0x00007300ff0c77ac */ /* 0x000ea20008000800 */
[----:B------:R4:W-:Y:S01]  /*8820*/  @P3 STG.E.U8 desc[UR24][R6.64], R13 ;  /* 0x0000000d06003986 */ /* 0x0009e2000c101118 */
[----:B------:R-:W-:-:S02]  /*8830*/  IADD3 R8, P3, PT, R68, R132, RZ ;  /* 0x0000008444087210 */ /* 0x000fc40007f7e0ff */
[----:B------:R-:W-:Y:S01]  /*8840*/  ISETP.GE.AND P2, PT, R9, UR6, PT ;  /* 0x0000000609007c0c */ /* 0x000fe2000bf46270 */
[----:B------:R-:W2:Y:S01]  /*8850*/  LDCU UR6, c[0x0][0x398] ;  /* 0x00007300ff0677ac */ /* 0x000ea20008000800 */
[----:B-1----:R-:W-:Y:S01]  /*8860*/  PRMT R11, R37, 0x9910, RZ ;  /* 0x00009910250b7816 */ /* 0x002fe200000000ff */
[----:B------:R-:W-:Y:S01]  /*8870*/  IMAD.X R9, R10, 0x1, R134, P3 ;  /* 0x000000010a097824 */ /* 0x000fe200018e0686 */
[C---:B------:R-:W-:Y:S01]  /*8880*/  IADD3 R4, P3, PT, R68.reuse, R135, RZ ;  /* 0x0000008744047210 */ /* 0x040fe20007f7e0ff */
[----:B------:R-:W-:Y:S01]  /*8890*/  VIADD R68, R68, UR32 ;  /* 0x0000002044447c36 */ /* 0x000fe20008000000 */
[----:B------:R-:W-:Y:S02]  /*88a0*/  SHF.R.S32.HI R11, RZ, 0x8, R11 ;  /* 0x00000008ff0b7819 */ /* 0x000fe4000001140b */
[----:B------:R-:W-:Y:S01]  /*88b0*/  @P4 STG.E.U8 desc[UR24][R8.64], R37 ;  /* 0x0000002508004986 */ /* 0x000fe2000c101118 */
[----:B----4-:R-:W-:Y:S01]  /*88c0*/  VIADD R6, R0, 0x25 ;  /* 0x0000002500067836 */ /* 0x010fe20000000000 */
[----:B------:R-:W-:Y:S01]  /*88d0*/  ISETP.LT.AND P4, PT, R2, UR11, !P5 ;  /* 0x0000000b02007c0c */ /* 0x000fe2000ef81270 */
[----:B------:R-:W-:Y:S01]  /*88e0*/  IMAD.X R5, R10, 0x1, R133, P3 ;  /* 0x000000010a057824 */ /* 0x000fe200018e0685 */
[----:B------:R-:W-:Y:S01]  /*88f0*/  SHF.R.S32.HI R10, RZ, 0x1f, R68 ;  /* 0x0000001fff0a7819 */ /* 0x000fe20000011444 */
[----:B------:R-:W1:Y:S01]  /*8900*/  LDCU UR11, c[0x0][0x398] ;  /* 0x00007300ff0b77ac */ /* 0x000e620008000800 */
[----:B0-----:R-:W-:-:S02]  /*8910*/  ISETP.GE.AND P3, PT, R6, UR4, PT ;  /* 0x0000000406007c0c */ /* 0x001fc4000bf66270 */
[----:B------:R0:W-:Y:S01]  /*8920*/  @P6 STG.E.U8 desc[UR24][R4.64], R101 ;  /* 0x0000006504006986 */ /* 0x0001e2000c101118 */
[----:B------:R-:W-:Y:S01]  /*8930*/  IADD3 R6, P6, PT, R68, R132, RZ ;  /* 0x0000008444067210 */ /* 0x000fe20007fde0ff */
[----:B------:R-:W4:Y:S01]  /*8940*/  LDCU UR4, c[0x0][0x39c] ;  /* 0x00007380ff0477ac */ /* 0x000f220008000800 */
[----:B--2---:R-:W-:Y:S02]  /*8950*/  ISETP.LT.AND P5, PT, R3, UR6, !P5 ;  /* 0x0000000603007c0c */ /* 0x004fe4000efa1270 */
[----:B------:R-:W-:Y:S01]  /*8960*/  PRMT R13, R101, 0x9910, RZ ;  /* 0x00009910650d7816 */ /* 0x000fe200000000ff */
[----:B------:R-:W-:Y:S01]  /*8970*/  IMAD.X R7, R10, 0x1, R134, P6 ;  /* 0x000000010a077824 */ /* 0x000fe200030e0686 */
[----:B------:R-:W-:Y:S01]  /*8980*/  F2FP.SATFINITE.E5M2.F32.PACK_AB_MERGE_C R103, R103, R102, RZ ;  /* 0x000000666767723e */ /* 0x000fe200048060ff */
[----:B------:R-:W2:Y:S01]  /*8990*/  LDCU UR6, c[0x0][0x39c] ;  /* 0x00007380ff0677ac */ /* 0x000ea20008000800 */
[----:B------:R-:W-:Y:S02]  /*89a0*/  SHF.R.S32.HI R13, RZ, 0x8, R13 ;  /* 0x00000008ff0d7819 */ /* 0x000fe4000001140d */
[----:B------:R1:W-:Y:S01]  /*89b0*/  @P4 STG.E.U8 desc[UR24][R6.64], R11 ;  /* 0x0000000b06004986 */ /* 0x0003e2000c101118 */
[C---:B0-----:R-:W-:Y:S01]  /*89c0*/  IADD3 R4, P6, PT, R68.reuse, R135, RZ ;  /* 0x0000008744047210 */ /* 0x041fe20007fde0ff */
[----:B------:R-:W-:Y:S01]  /*89d0*/  VIADD R68, R68, UR32 ;  /* 0x0000002044447c36 */ /* 0x000fe20008000000 */
[----:B------:R-:W-:Y:S01]  /*89e0*/  ISETP.LT.AND P4, PT, R3, UR12, !P1 ;  /* 0x0000000c03007c0c */ /* 0x000fe2000cf81270 */
[----:B------:R-:W0:Y:S01]  /*89f0*/  LDCU UR12, c[0x0][0x398] ;  /* 0x00007300ff0c77ac */ /* 0x000e220008000800 */
[----:B------:R-:W-:Y:S01]  /*8a00*/  F2FP.SATFINITE.E5M2.F32.PACK_AB_MERGE_C R41, R41, R40, RZ ;  /* 0x000000282929723e */ /* 0x000fe200048060ff */
[----:B------:R-:W-:Y:S01]  /*8a10*/  IMAD.X R5, R10, 0x1, R133, P6 ;  /* 0x000000010a057824 */ /* 0x000fe200030e0685 */
[----:B------:R-:W-:-:S02]  /*8a20*/  SHF.R.S32.HI R10, RZ, 0x1f, R68 ;  /* 0x0000001fff0a7819 */ /* 0x000fc40000011444 */
[----:B------:R-:W-:Y:S02]  /*8a30*/  F2FP.SATFINITE.E5M2.F32.PACK_AB_MERGE_C R105, R105, R104, RZ ;  /* 0x000000686969723e */ /* 0x000fe400048060ff */
[----:B------:R0:W-:Y:S01]  /*8a40*/  @P5 STG.E.U8 desc[UR24][R4.64], R13 ;  /* 0x0000000d04005986 */ /* 0x0001e2000c101118 */
[----:B---3--:R-:W-:Y:S01]  /*8a50*/  ISETP.LT.AND P5, PT, R2, UR8, !P1 ;  /* 0x0000000802007c0c */ /* 0x008fe2000cfa1270 */
[----:B------:R-:W3:Y:S01]  /*8a60*/  LDCU UR8, c[0x0][0x398] ;  /* 0x00007300ff0877ac */ /* 0x000ee20008000800 */
[CC--:B------:R-:W-:Y:S02]  /*8a70*/  IADD3 R8, P1, PT, R68.reuse, R132.reuse, RZ ;  /* 0x0000008444087210 */ /* 0x0c0fe40007f3e0ff */
[C---:B-1----:R-:W-:Y:S01]  /*8a80*/  IADD3 R6, P6, PT, R68.reuse, R135, RZ ;  /* 0x0000008744067210 */ /* 0x042fe20007fde0ff */
[----:B------:R-:W-:Y:S01]  /*8a90*/  VIADD R68, R68, UR32 ;  /* 0x0000002044447c36 */ /* 0x000fe20008000000 */
[----:B------:R-:W-:Y:S01]  /*8aa0*/  PRMT R11, R39, 0x9910, RZ ;  /* 0x00009910270b7816 */ /* 0x000fe200000000ff */
[----:B------:R-:W-:Y:S01]  /*8ab0*/  IMAD.X R9, R10, 0x1, R134, P1 ;  /* 0x000000010a097824 */ /* 0x000fe200008e0686 */
[----:B----4-:R-:W-:Y:S01]  /*8ac0*/  ISETP.GE.AND P1, PT, R12, UR4, PT ;  /* 0x000000040c007c0c */ /* 0x010fe2000bf26270 */
[----:B------:R-:W1:Y:S01]  /*8ad0*/  LDCU UR4, c[0x0][0x39c] ;  /* 0x00007380ff0477ac */ /* 0x000e620008000800 */
[----:B------:R-:W-:Y:S01]  /*8ae0*/  IMAD.X R7, R10, 0x1, R133, P6 ;  /* 0x000000010a077824 */ /* 0x000fe200030e0685 */
[----:B------:R-:W-:Y:S01]  /*8af0*/  SHF.R.S32.HI R10, RZ, 0x1f, R68 ;  /* 0x0000001fff0a7819 */ /* 0x000fe20000011444 */
[----:B------:R-:W-:Y:S01]  /*8b00*/  VIADD R12, R0, 0x27 ;  /* 0x00000027000c7836 */ /* 0x000fe20000000000 */
[----:B------:R4:W-:Y:S01]  /*8b10*/  @P5 STG.E.U8 desc[UR24][R8.64], R39 ;  /* 0x0000002708005986 */ /* 0x0009e2000c101118 */
[----:B------:R-:W-:Y:S01]  /*8b20*/  ISETP.LT.AND P5, PT, R2, UR11, !P0 ;  /* 0x0000000b02007c0c */ /* 0x000fe2000c7a1270 */
[----:B------:R-:W2:Y:S01]  /*8b30*/  LDCU UR11, c[0x0][0x398] ;  /* 0x00007300ff0b77ac */ /* 0x000ea20008000800 */
[----:B0-----:R-:W-:Y:S01]  /*8b40*/  PRMT R13, R103, 0x9910, RZ ;  /* 0x00009910670d7816 */ /* 0x001fe200000000ff */
        /* <DEDUP_REMOVED lines=9> */
[----:B-1----:R-:W-:Y:S01]  /*8be0*/  ISETP.GE.AND P0, PT, R12, UR4, PT ;  /* 0x000000040c007c0c */ /* 0x002fe2000bf06270 */
[----:B------:R-:W1:Y:S01]  /*8bf0*/  LDCU UR4, c[0x0][0x39c] ;  /* 0x00007380ff0477ac */ /* 0x000e620008000800 */
[C---:B0-----:R-:W-:Y:S01]  /*8c00*/  IADD3 R6, P6, PT, R68.reuse, R135, RZ ;  /* 0x0000008744067210 */ /* 0x041fe20007fde0ff */
[----:B------:R-:W-:Y:S01]  /*8c10*/  VIADD R68, R68, UR32 ;  /* 0x0000002044447c36 */ /* 0x000fe20008000000 */
[----:B------:R0:W-:Y:S01]  /*8c20*/  @P5 STG.E.U8 desc[UR24][R4.64], R11 ;  /* 0x0000000b04005986 */ /* 0x0001e2000c101118 */
[----:B---3--:R-:W-:Y:S01]  /*8c30*/  ISETP.LT.AND P5, PT, R2, UR8, !P2 ;  /* 0x0000000802007c0c */ /* 0x008fe2000d7a1270 */
[----:B------:R-:W3:Y:S01]  /*8c40*/  LDCU UR8, c[0x0][0x398] ;  /* 0x00007300ff0877ac */ /* 0x000ee20008000800 */
[----:B------:R-:W-:Y:S01]  /*8c50*/  IMAD.X R7, R10, 0x1, R133, P6 ;  /* 0x000000010a077824 */ /* 0x000fe200030e0685 */
[----:B------:R-:W-:Y:S01]  /*8c60*/  SHF.R.S32.HI R10, RZ, 0x1f, R68 ;  /* 0x0000001fff0a7819 */ /* 0x000fe20000011444 */
[----:B------:R-:W-:Y:S01]  /*8c70*/  VIADD R12, R0, 0x2a ;  /* 0x0000002a000c7836 */ /* 0x000fe20000000000 */
[----:B------:R-:W-:Y:S01]  /*8c80*/  ISETP.LT.AND P6, PT, R3, UR12, !P2 ;  /* 0x0000000c03007c0c */ /* 0x000fe2000d7c1270 */
[----:B------:R-:W4:Y:S01]  /*8c90*/  LDCU UR12, c[0x0][0x398] ;  /* 0x00007300ff0c77ac */ /* 0x000f220008000800 */
[----:B------:R1:W-:Y:S01]  /*8ca0*/  @P4 STG.E.U8 desc[UR24][R6.64], R13 ;  /* 0x0000000d06004986 */ /* 0x0003e2000c101118 */
[----:B------:R-:W-:-:S02]  /*8cb0*/  IADD3 R8, P4, PT, R68, R132, RZ ;  /* 0x0000008444087210 */ /* 0x000fc40007f9e0ff */
[----:B--2---:R-:W-:Y:S01]  /*8cc0*/  ISETP.GE.AND P2, PT, R9, UR6, PT ;  /* 0x0000000609007c0c */ /* 0x004fe2000bf46270 */
[----:B------:R-:W2:Y:S01]  /*8cd0*/  LDCU UR6, c[0x0][0x398] ;  /* 0x00007300ff0677ac */ /* 0x000ea20008000800 */
[----:B0-----:R-:W-:Y:S01]  /*8ce0*/  PRMT R11, R41, 0x9910, RZ ;  /* 0x00009910290b7816 */ /* 0x001fe200000000ff */
[----:B------:R-:W-:Y:S01]  /*8cf0*/  IMAD.X R9, R10, 0x1, R134, P4 ;  /* 0x000000010a097824 */ /* 0x000fe200020e0686 */
[C---:B------:R-:W-:Y:S01]  /*8d00*/  IADD3 R4, P4, PT, R68.reuse, R135, RZ ;  /* 0x0000008744047210 */ /* 0x040fe20007f9e0ff */
[----:B------:R-:W-:Y:S01]  /*8d10*/  VIADD R68, R68, UR32 ;  /* 0x0000002044447c36 */ /* 0x000fe20008000000 */
[----:B------:R-:W-:Y:S02]  /*8d20*/  SHF.R.S32.HI R11, RZ, 0x8, R11 ;  /* 0x00000008ff0b7819 */ /* 0x000fe4000001140b */
[----:B------:R-:W-:Y:S01]  /*8d30*/  @P5 STG.E.U8 desc[UR24][R8.64], R41 ;  /* 0x0000002908005986 */ /* 0x000fe2000c101118 */
[----:B-1----:R-:W-:Y:S01]  /*8d40*/  VIADD R6, R0, 0x29 ;  /* 0x0000002900067836 */ /* 0x002fe20000000000 */
[----:B------:R-:W-:Y:S01]  /*8d50*/  ISETP.LT.AND P5, PT, R2, UR11, !P3 ;  /* 0x0000000b02007c0c */ /* 0x000fe2000dfa1270 */
[----:B------:R-:W-:Y:S01]  /*8d60*/  IMAD.X R5, R10, 0x1, R133, P4 ;  /* 0x000000010a057824 */ /* 0x000fe200020e0685 */
[----:B------:R-:W-:Y:S01]  /*8d70*/  SHF.R.S32.HI R10, RZ, 0x1f, R68 ;  /* 0x0000001fff0a7819 */ /* 0x000fe20000011444 */
[----:B------:R-:W0:Y:S01]  /*8d80*/  LDCU UR11, c[0x0][0x398] ;  /* 0x00007300ff0b77ac */ /* 0x000e220008000800 */
[----:B------:R-:W-:-:S02]  /*8d90*/  ISETP.GE.AND P4, PT, R6, UR4, PT ;  /* 0x0000000406007c0c */ /* 0x000fc4000bf86270 */
[----:B------:R1:W-:Y:S01]  /*8da0*/  @P6 STG.E.U8 desc[UR24][R4.64], R105 ;  /* 0x0000006904006986 */ /* 0x0003e2000c101118 */
[----:B------:R-:W-:Y:S01]  /*8db0*/  IADD3 R6, P6, PT, R68, R132, RZ ;  /* 0x0000008444067210 */ /* 0x000fe20007fde0ff */
[----:B------:R-:W0:Y:S01]  /*8dc0*/  LDCU UR4, c[0x0][0x39c] ;  /* 0x00007380ff0477ac */ /* 0x000e220008000800 */
[----:B--2---:R-:W-:Y:S02]  /*8dd0*/  ISETP.LT.AND P3, PT, R3, UR6, !P3 ;  /* 0x0000000603007c0c */ /* 0x004fe4000df61270 */
[----:B------:R-:W-:Y:S01]  /*8de0*/  PRMT R13, R105, 0x9910, RZ ;  /* 0x00009910690d7816 */ /* 0x000fe200000000ff */
[----:B------:R-:W-:Y:S01]  /*8df0*/  IMAD.X R7, R10, 0x1, R134, P6 ;  /* 0x000000010a077824 */ /* 0x000fe200030e0686 */
[----:B------:R-:W-:Y:S01]  /*8e00*/  F2FP.SATFINITE.E5M2.F32.PACK_AB_MERGE_C R107, R107, R106, RZ ;  /* 0x0000006a6b6b723e */ /* 0x000fe200048060ff */
[----:B------:R-:W2:Y:S01]  /*8e10*/  LDCU UR6, c[0x0][0x39c] ;  /* 0x00007380ff0677ac */ /* 0x000ea20008000800 */
[----:B------:R-:W-:Y:S02]  /*8e20*/  SHF.R.S32.HI R13, RZ, 0x8, R13 ;  /* 0x00000008ff0d7819 */ /* 0x000fe4000001140d */
[----:B------:R0:W-:Y:S01]  /*8e30*/  @P5 STG.E.U8 desc[UR24][R6.64], R11 ;  /* 0x0000000b06005986 */ /* 0x0001e2000c101118 */
[C---:B-1----:R-:W-:Y:S01]  /*8e40*/  IADD3 R4, P6, PT, R68.reuse, R135, RZ ;  /* 0x0000008744047210 */ /* 0x042fe20007fde0ff */
[----:B------:R-:W-:Y:S01]  /*8e50*/  VIADD R68, R68, UR32 ;  /* 0x0000002044447c36 */ /* 0x000fe20008000000 */
[----:B---3--:R-:W-:Y:S01]  /*8e60*/  ISETP.LT.AND P5, PT, R2, UR8, !P1 ;  /* 0x0000000802007c0c */ /* 0x008fe2000cfa1270 */
[----:B------:R-:W1:Y:S01]  /*8e70*/  LDCU UR8, c[0x0][0x398] ;  /* 0x00007300ff0877ac */ /* 0x000e620008000800 */
[----:B------:R-:W-:Y:S01]  /*8e80*/  PRMT R15, R107, 0x9910, RZ ;  /* 0x000099106b0f7816 */ /* 0x000fe200000000ff */
[----:B------:R-:W-:Y:S01]  /*8e90*/  IMAD.X R5, R10, 0x1, R133, P6 ;  /* 0x000000010a057824 */ /* 0x000fe200030e0685 */
[----:B------:R-:W-:-:S02]  /*8ea0*/  SHF.R.S32.HI R10, RZ, 0x1f, R68 ;  /* 0x0000001fff0a7819 */ /* 0x000fc40000011444 */
[----:B------:R-:W-:Y:S02]  /*8eb0*/  SHF.R.S32.HI R15, RZ, 0x8, R15 ;  /* 0x00000008ff0f7819 */ /* 0x000fe4000001140f */
[----:B------:R3:W-:Y:S01]  /*8ec0*/  @P3 STG.E.U8 desc[UR24][R4.64], R13 ;  /* 0x0000000d04003986 */ /* 0x0007e2000c101118 */
[----:B----4-:R-:W-:Y:S01]  /*8ed0*/  ISETP.LT.AND P3, PT, R3, UR12, !P1 ;  /* 0x0000000c03007c0c */ /* 0x010fe2000cf61270 */
[----:B------:R-:W4:Y:S01]  /*8ee0*/  LDCU UR12, c[0x0][0x398] ;  /* 0x00007300ff0c77ac */ /* 0x000f220008000800 */
[----:B------:R-:W-:Y:S01]  /*8ef0*/  IADD3 R8, P1, PT, R68, R132, RZ ;  /* 0x0000008444087210 */ /* 0x000fe20007f3e0ff */
[----:B0-----:R-:W-:Y:S01]  /*8f00*/  VIADD R11, R0, 0x2b ;  /* 0x0000002b000b7836 */ /* 0x001fe20000000000 */
[C---:B------:R-:W-:Y:S01]  /*8f10*/  IADD3 R6, P6, PT, R68.reuse, R135, RZ ;  /* 0x0000008744067210 */ /* 0x040fe20007fde0ff */
[----:B------:R-:W-:Y:S01]  /*8f20*/  VIADD R68, R68, UR32 ;  /* 0x0000002044447c36 */ /* 0x000fe20008000000 */
[----:B------:R-:W-:Y:S01]  /*8f30*/  F2FP.SATFINITE.E5M2.F32.PACK_AB_MERGE_C R45, R45, R44, RZ ;  /* 0x0000002c2d2d723e */ /* 0x000fe200048060ff */
[----:B------:R-:W-:Y:S01]  /*8f40*/  IMAD.X R9, R10, 0x1, R134, P1 ;  /* 0x000000010a097824 */ /* 0x000fe200008e0686 */
[----:B------:R-:W-:Y:S01]  /*8f50*/  ISETP.GE.AND P1, PT, R12, UR4, PT ;  /* 0x000000040c007c0c */ /* 0x000fe2000bf26270 */
[----:B------:R-:W-:Y:S01]  /*8f60*/  IMAD.X R7, R10, 0x1, R133, P6 ;  /* 0x000000010a077824 */ /* 0x000fe200030e0685 */
[----:B------:R-:W0:Y:S01]  /*8f70*/  LDCU UR4, c[0x0][0x39c] ;  /* 0x00007380ff0477ac */ /* 0x000e220008000800 */
[----:B------:R-:W-:Y:S01]  /*8f80*/  SHF.R.S32.HI R10, RZ, 0x1f, R68 ;  /* 0x0000001fff0a7819 */ /* 0x000fe20000011444 */
[----:B------:R-:W-:Y:S01]  /*8f90*/  @P5 STG.E.U8 desc[UR24][R8.64], R43 ;  /* 0x0000002b08005986 */ /* 0x000fe2000c101118 */
[----:B------:R-:W-:Y:S01]  /*8fa0*/  ISETP.LT.AND P5, PT, R2, UR11, !P0 ;  /* 0x0000000b02007c0c */ /* 0x000fe2000c7a1270 */
[----:B------:R-:W0:Y:S01]  /*8fb0*/  LDCU UR11, c[0x0][0x398] ;  /* 0x00007300ff0b77ac */ /* 0x000e220008000800 */
[----:B---3--:R-:W-:Y:S01]  /*8fc0*/  PRMT R13, R43, 0x9910, RZ ;  /* 0x000099102b0d7816 */ /* 0x008fe200000000ff */
[----:B------:R3:W-:Y:S01]  /*8fd0*/  @P3 STG.E.U8 desc[UR24][R6.64], R107 ;  /* 0x0000006b06003986 */ /* 0x0007e2000c101118 */
[----:B-----5:R-:W-:Y:S01]  /*8fe0*/  ISETP.LT.AND P3, PT, R3, UR14, !P0 ;  /* 0x0000000e03007c0c */ /* 0x020fe2000c761270 */
[----:B------:R-:W5:Y:S01]  /*8ff0*/  LDCU UR14, c[0x0][0x398] ;  /* 0x00007300ff0e77ac */ /* 0x000f620008000800 */
[----:B------:R-:W-:Y:S01]  /*9000*/  IADD3 R4, P0, PT, R68, R132, RZ ;  /* 0x0000008444047210 */ /* 0x000fe20007f1e0ff */
[----:B------:R-:W-:Y:S01]  /*9010*/  VIADD R12, R0, 0x2c ;  /* 0x0000002c000c7836 */ /* 0x000fe20000000000 */
[----:B------:R-:W-:-:S02]  /*9020*/  SHF.R.S32.HI R13, RZ, 0x8, R13 ;  /* 0x00000008ff0d7819 */ /* 0x000fc4000001140d */
[----:B------:R-:W-:Y:S01]  /*9030*/  F2FP.SATFINITE.E5M2.F32.PACK_AB_MERGE_C R109, R109, R108, RZ ;  /* 0x0000006c6d6d723e */ /* 0x000fe200048060ff */
[----:B------:R-:W-:Y:S01]  /*9040*/  IMAD.X R5, R10, 0x1, R134, P0 ;  /* 0x000000010a057824 */ /* 0x000fe200000e0686 */
[----:B------:R-:W-:Y:S02]  /*9050*/  F2FP.SATFINITE.E5M2.F32.PACK_AB_MERGE_C R47, R47, R46, RZ ;  /* 0x0000002e2f2f723e */ /* 0x000fe400048060ff */
[----:B------:R-:W-:Y:S02]  /*9060*/  F2FP.SATFINITE.E5M2.F32.PACK_AB_MERGE_C R111, R111, R110, RZ ;  /* 0x0000006e6f6f723e */ /* 0x000fe400048060ff */
[C---:B---3--:R-:W-:Y:S01]  /*9070*/  IADD3 R6, P6, PT, R68.reuse, R135, RZ ;  /* 0x0000008744067210 */ /* 0x048fe20007fde0ff */
[----:B------:R-:W-:Y:S01]  /*9080*/  VIADD R68, R68, UR32 ;  /* 0x0000002044447c36 */ /* 0x000fe20008000000 */
[----:B------:R3:W-:Y:S01]  /*9090*/  @P5 STG.E.U8 desc[UR24][R4.64], R13 ;  /* 0x0000000d04005986 */ /* 0x0007e2000c101118 */
[----:B-1----:R-:W-:Y:S01]  /*90a0*/  ISETP.LT.AND P5, PT, R2, UR8, !P2 ;  /* 0x0000000802007c0c */ /* 0x002fe2000d7a1270 */
[----:B------:R-:W1:Y:S01]  /*90b0*/  LDCU UR8, c[0x0][0x398] ;  /* 0x00007300ff0877ac */ /* 0x000e620008000800 */
[----:B------:R-:W-:Y:S01]  /*90c0*/  IMAD.X R7, R10, 0x1, R133, P6 ;  /* 0x000000010a077824 */ /* 0x000fe200030e0685 */
[----:B0-----:R-:W-:-:S02]  /*90d0*/  ISETP.GE.AND P0, PT, R11, UR4, PT ;  /* 0x000000040b007c0c */ /* 0x001fc4000bf06270 */
[----:B------:R-:W-:Y:S01]  /*90e0*/  SHF.R.S32.HI R11, RZ, 0x1f, R68 ;  /* 0x0000001fff0b7819 */ /* 0x000fe20000011444 */
[----:B------:R-:W0:Y:S01]  /*90f0*/  LDCU UR4, c[0x0][0x39c] ;  /* 0x00007380ff0477ac */ /* 0x000e220008000800 */
[----:B------:R1:W-:Y:S01]  /*9100*/  @P3 STG.E.U8 desc[UR24][R6.64], R15 ;  /* 0x0000000f06003986 */ /* 0x0003e2000c101118 */
[CC--:B------:R-:W-:Y:S02]  /*9110*/  IADD3 R8, P3, PT, R68.reuse, R132.reuse, RZ ;  /* 0x0000008444087210 */ /* 0x0c0fe40007f7e0ff */
[----:B----4-:R-:W-:Y:S01]  /*9120*/  ISETP.LT.AND P2, PT, R3, UR12, !P2 ;  /* 0x0000000c03007c0c */ /* 0x010fe2000d741270 */
[----:B------:R-:W4:Y:S01]  /*9130*/  LDCU UR12, c[0x0][0x398] ;  /* 0x00007300ff0c77ac */ /* 0x000f220008000800 */
[----:B------:R-:W-:Y:S01]  /*9140*/  IADD3 R10, P6, PT, R68, R135, RZ ;  /* 0x00000087440a7210 */ /* 0x000fe20007fde0ff */
[C---:B------:R-:W-:Y:S01]  /*9150*/  IMAD.X R9, R11.reuse, 0x1, R134, P3 ;  /* 0x000000010b097824 */ /* 0x040fe200018e0686 */
[----:B--2---:R-:W-:Y:S01]  /*9160*/  ISETP.GE.AND P3, PT, R12, UR6, PT ;  /* 0x000000060c007c0c */ /* 0x004fe2000bf66270 */
[----:B------:R-:W-:Y:S01]  /*9170*/  VIADD R68, R68, UR32 ;  /* 0x0000002044447c36 */ /* 0x000fe20008000000 */
[----:B------:R-:W2:Y:S01]  /*9180*/  LDCU UR6, c[0x0][0x39c] ;  /* 0x00007380ff0677ac */ /* 0x000ea20008000800 */
[----:B------:R-:W-:Y:S01]  /*9190*/  IMAD.X R11, R11, 0x1, R133, P6 ;  /* 0x000000010b0b7824 */ /* 0x000fe200030e0685 */
[----:B------:R-:W-:Y:S01]  /*91a0*/  @P5 STG.E.U8 desc[UR24][R8.64], R45 ;  /* 0x0000002d08005986 */ /* 0x000fe2000c101118 */
[----:B------:R-:W-:Y:S01]  /*91b0*/  ISETP.LT.AND P5, PT, R2, UR11, !P4 ;  /* 0x0000000b02007c0c */ /* 0x000fe2000e7a1270 */
[----:B---3--:R-:W-:Y:S01]  /*91c0*/  VIADD R5, R0, 0x2d ;  /* 0x0000002d00057836 */ /* 0x008fe20000000000 */
[----:B-1----:R-:W-:Y:S01]  /*91d0*/  SHF.R.S32.HI R7, RZ, 0x1f, R68 ;  /* 0x0000001fff077819 */ /* 0x002fe20000011444 */
[----:B------:R-:W1:Y:S01]  /*91e0*/  LDCU UR11, c[0x0][0x398] ;  /* 0x00007300ff0b77ac */ /* 0x000e620008000800 */
[----:B------:R-:W-:Y:S01]  /*91f0*/  IADD3 R4, P6, PT, R68, R132, RZ ;  /* 0x0000008444047210 */ /* 0x000fe20007fde0ff */
[----:B------:R3:W-:Y:S01]  /*9200*/  @P2 STG.E.U8 desc[UR24][R10.64], R109 ;  /* 0x0000006d0a002986 */ /* 0x0007e2000c101118 */
[----:B------:R-:W-:-:S02]  /*9210*/  PRMT R6, R45, 0x9910, RZ ;  /* 0x000099102d067816 */ /* 0x000fc400000000ff */
[----:B0-----:R-:W-:Y:S01]  /*9220*/  ISETP.GE.AND P2, PT, R5, UR4, PT ;  /* 0x0000000405007c0c */ /* 0x001fe2000bf46270 */
[----:B------:R-:W-:Y:S01]  /*9230*/  IMAD.X R5, R7, 0x1, R134, P6 ;  /* 0x0000000107057824 */ /* 0x000fe200030e0686 */
[----:B------:R-:W0:Y:S01]  /*9240*/  LDCU UR4, c[0x0][0x39c] ;  /* 0x00007380ff0477ac */ /* 0x000e220008000800 */
[----:B------:R-:W-:Y:S02]  /*9250*/  ISETP.LT.AND P4, PT, R3, UR8, !P4 ;  /* 0x0000000803007c0c */ /* 0x000fe4000e781270 */
[----:B----4-:R-:W-:Y:S01]  /*9260*/  ISETP.LT.AND P6, PT, R2, UR12, !P1 ;  /* 0x0000000c02007c0c */ /* 0x010fe2000cfc1270 */
[----:B------:R-:W4:Y:S01]  /*9270*/  LDCU UR8, c[0x0][0x398] ;  /* 0x00007300ff0877ac */ /* 0x000f220008000800 */
[----:B------:R-:W-:Y:S02]  /*9280*/  PRMT R13, R109, 0x9910, RZ ;  /* 0x000099106d0d7816 */ /* 0x000fe400000000ff */
[----:B---3--:R-:W-:Y:S01]  /*9290*/  SHF.R.S32.HI R11, RZ, 0x8, R6 ;  /* 0x00000008ff0b7819 */ /* 0x008fe20000011406 */
[----:B------:R-:W3:Y:S01]  /*92a0*/  LDCU UR12, c[0x0][0x398] ;  /* 0x00007300ff0c77ac */ /* 0x000ee20008000800 */
[----:B------:R-:W-:-:S02]  /*92b0*/  SHF.R.S32.HI R13, RZ, 0x8, R13 ;  /* 0x00000008ff0d7819 */ /* 0x000fc4000001140d */
[----:B------:R-:W-:Y:S01]  /*92c0*/  F2FP.SATFINITE.E5M2.F32.PACK_AB_MERGE_C R49, R49, R48, RZ ;  /* 0x000000303131723e */ /* 0x000fe200048060ff */
[----:B------:R0:W-:Y:S01]  /*92d0*/  @P5 STG.E.U8 desc[UR24][R4.64], R11 ;  /* 0x0000000b04005986 */ /* 0x0001e2000c101118 */
[C---:B------:R-:W-:Y:S01]  /*92e0*/  IADD3 R6, P5, PT, R68.reuse, R135, RZ ;  /* 0x0000008744067210 */ /* 0x040fe20007fbe0ff */
[----:B------:R-:W-:Y:S01]  /*92f0*/  VIADD R68, R68, UR32 ;  /* 0x0000002044447c36 */ /* 0x000fe20008000000 */
[----:B------:R-:W-:Y:S02]  /*9300*/  F2FP.SATFINITE.E5M2.F32.PACK_AB_MERGE_C R113, R113, R112, RZ ;  /* 0x000000707171723e */ /* 0x000fe400048060ff */
[----:B------:R-:W-:Y:S01]  /*9310*/  F2FP.SATFINITE.E5M2.F32.PACK_AB_MERGE_C R51, R51, R50, RZ ;  /* 0x000000323333723e */ /* 0x000fe200048060ff */
[----:B------:R-:W-:Y:S01]  /*9320*/  IMAD.X R7, R7, 0x1, R133, P5 ;  /* 0x0000000107077824 */ /* 0x000fe200028e0685 */
[----:B------:R-:W-:Y:S02]  /*9330*/  SHF.R.S32.HI R10, RZ, 0x1f, R68 ;  /* 0x0000001fff0a7819 */ /* 0x000fe40000011444 */
[----:B------:R-:W-:-:S02]  /*9340*/  IADD3 R8, P5, PT, R68, R132, RZ ;  /* 0x0000008444087210 */ /* 0x000fc40007fbe0ff */
[----:B------:R-:W-:Y:S01]  /*9350*/  @P4 STG.E.U8 desc[UR24][R6.64], R13 ;  /* 0x0000000d06004986 */ /* 0x000fe2000c101118 */
[----:B0-----:R-:W-:Y:S01]  /*9360*/  VIADD R4, R0, 0x2e ;  /* 0x0000002e00047836 */ /* 0x001fe20000000000 */
[----:B------:R-:W-:Y:S01]  /*9370*/  PRMT R11, R47, 0x9910, RZ ;  /* 0x000099102f0b7816 */ /* 0x000fe200000000ff */
[----:B------:R-:W-:Y:S01]  /*9380*/  IMAD.X R9, R10, 0x1, R134, P5 ;  /* 0x000000010a097824 */ /* 0x000fe200028e0686 */
[----:B-----5:R-:W-:Y:S01]  /*9390*/  ISETP.LT.AND P5, PT, R3, UR14, !P1 ;  /* 0x0000000e03007c0c */ /* 0x020fe2000cfa1270 */
[----:B------:R-:W-:Y:S01]  /*93a0*/  VIADD R5, R0, 0x2f ;  /* 0x0000002f00057836 */ /* 0x000fe20000000000 */
[----:B------:R-:W-:Y:S01]  /*93b0*/  ISETP.GE.AND P4, PT, R4, UR4, PT ;  /* 0x0000000404007c0c */ /* 0x000fe2000bf86270 */
[----:B------:R-:W0:Y:S01]  /*93c0*/  LDCU UR4, c[0x0][0x39c] ;  /* 0x00007380ff0477ac */ /* 0x000e220008000800 */
[----:B------:R5:W-:Y:S01]  /*93d0*/  @P6 STG.E.U8 desc[UR24][R8.64], R47 ;  /* 0x0000002f08006986 */ /* 0x000be2000c101118 */
[C---:B------:R-:W-:Y:S01]  /*93e0*/  IADD3 R4, P6, PT, R68.reuse, R135, RZ ;  /* 0x0000008744047210 */ /* 0x040fe20007fde0ff */
[----:B------:R-:W-:Y:S01]  /*93f0*/  VIADD R68, R68, UR32 ;  /* 0x0000002044447c36 */ /* 0x000fe20008000000 */
[----:B--2---:R-:W-:Y:S01]  /*9400*/  ISETP.GE.AND P1, PT, R5, UR6, PT ;  /* 0x0000000605007c0c */ /* 0x004fe2000bf26270 */
[----:B------:R-:W2:Y:S01]  /*9410*/  LDCU UR6, c[0x0][0x398] ;  /* 0x00007300ff0677ac */ /* 0x000ea20008000800 */
[----:B------:R-:W-:Y:S01]  /*9420*/  SHF.R.S32.HI R11, RZ, 0x8, R11 ;  /* 0x00000008ff0b7819 */ /* 0x000fe2000001140b */
[----:B------:R-:W-:Y:S01]  /*9430*/  IMAD.X R5, R10, 0x1, R133, P6 ;  /* 0x000000010a057824 */ /* 0x000fe200030e0685 */
[----:B-1----:R-:W-:Y:S01]  /*9440*/  ISETP.LT.AND P6, PT, R2, UR11, !P0 ;  /* 0x0000000b02007c0c */ /* 0x002fe2000c7c1270 */
[----:B------:R-:W1:Y:S01]  /*9450*/  LDCU UR11, c[0x0][0x398] ;  /* 0x00007300ff0b77ac */ /* 0x000e620008000800 */
[----:B----4-:R-:W-:-:S02]  /*9460*/  ISETP.LT.AND P0, PT, R3, UR8, !P0 ;  /* 0x0000000803007c0c */ /* 0x010fc4000c701270 */
[----:B------:R4:W-:Y:S01]  /*9470*/  @P5 STG.E.U8 desc[UR24][R4.64], R111 ;  /* 0x0000006f04005986 */ /* 0x0009e2000c101118 */
[----:B-----5:R-:W-:Y:S01]  /*9480*/  SHF.R.S32.HI R8, RZ, 0x1f, R68 ;  /* 0x0000001fff087819 */ /* 0x020fe20000011444 */
[----:B------:R-:W5:Y:S01]  /*9490*/  LDCU UR8, c[0x0][0x398] ;  /* 0x00007300ff0877ac */ /* 0x000f620008000800 */
[----:B------:R-:W-:Y:S02]  /*94a0*/  IADD3 R6, P5, PT, R68, R132, RZ ;  /* 0x0000008444067210 */ /* 0x000fe40007fbe0ff */
[----:B------:R-:W-:Y:S02]  /*94b0*/  PRMT R13, R111, 0x9910, RZ ;  /* 0x000099106f0d7816 */ /* 0x000fe400000000ff */
[----:B------:R-:W-:Y:S01]  /*94c0*/  F2FP.SATFINITE.E5M2.F32.PACK_AB_MERGE_C R115, R115, R114, RZ ;  /* 0x000000727373723e */ /* 0x000fe200048060ff */
[----:B------:R-:W-:Y:S01]  /*94d0*/  IMAD.X R7, R8, 0x1, R134, P5 ;  /* 0x0000000108077824 */ /* 0x000fe200028e0686 */
[----:B------:R-:W-:Y:S02]  /*94e0*/  SHF.R.S32.HI R13, RZ, 0x8, R13 ;  /* 0x00000008ff0d7819 */ /* 0x000fe4000001140d */
[----:B--2---:R-:W-:Y:S01]  /*94f0*/  ISETP.LT.AND P5, PT, R2, UR6, !P3 ;  /* 0x0000000602007c0c */ /* 0x004fe2000dfa1270 */
[----:B------:R-:W2:Y:S01]  /*9500*/  LDCU UR6, c[0x0][0x398] ;  /* 0x00007300ff0677ac */ /* 0x000ea20008000800 */
[----:B------:R0:W-:Y:S01]  /*9510*/  @P6 STG.E.U8 desc[UR24][R6.64], R11 ;  /* 0x0000000b06006986 */ /* 0x0001e2000c101118 */
[C---:B----4-:R-:W-:Y:S01]  /*9520*/  IADD3 R4, P6, PT, R68.reuse, R135, RZ ;  /* 0x0000008744047210 */ /* 0x050fe20007fde0ff */
[----:B------:R-:W-:Y:S01]  /*9530*/  VIADD R68, R68, UR32 ;  /* 0x0000002044447c36 */ /* 0x000fe20008000000 */
[----:B-1----:R-:W-:Y:S01]  /*9540*/  ISETP.LT.AND P3, PT, R3, UR11, !P3 ;  /* 0x0000000b03007c0c */ /* 0x002fe2000df61270 */
[----:B------:R-:W1:Y:S01]  /*9550*/  LDCU UR11, c[0x0][0x398] ;  /* 0x00007300ff0b77ac */ /* 0x000e620008000800 */
[----:B------:R-:W-:Y:S01]  /*9560*/  F2FP.SATFINITE.E5M2.F32.PACK_AB_MERGE_C R53, R53, R52, RZ ;  /* 0x000000343535723e */ /* 0x000fe200048060ff */
[----:B------:R-:W-:Y:S01]  /*9570*/  IMAD.X R5, R8, 0x1, R133, P6 ;  /* 0x0000000108057824 */ /* 0x000fe200030e0685 */
[----:B------:R-:W-:Y:S01]  /*9580*/  SHF.R.S32.HI R12, RZ, 0x1f, R68 ;  /* 0x0000001fff0c7819 */ /* 0x000fe20000011444 */
[C---:B------:R-:W-:Y:S01]  /*9590*/  VIADD R10, R68.reuse, UR32 ;  /* 0x00000020440a7c36 */ /* 0x040fe20008000000 */
[----:B------:R-:W-:-:S02]  /*95a0*/  IADD3 R8, P6, PT, R68, R132, RZ ;  /* 0x0000008444087210 */ /* 0x000fc40007fde0ff */
[----:B------:R4:W-:Y:S01]  /*95b0*/  @P0 STG.E.U8 desc[UR24][R4.64], R13 ;  /* 0x0000000d04000986 */ /* 0x0009e2000c101118 */
[----:B0-----:R-:W-:Y:S01]  /*95c0*/  VIADD R6, R0, 0x30 ;  /* 0x0000003000067836 */ /* 0x001fe20000000000 */
[----:B------:R-:W-:Y:S01]  /*95d0*/  SHF.R.S32.HI R14, RZ, 0x1f, R10 ;  /* 0x0000001fff0e7819 */ /* 0x000fe2000001140a */
[--C-:B------:R-:W-:Y:S01]  /*95e0*/  IMAD.X R9, R12, 0x1, R134.reuse, P6 ;  /* 0x000000010c097824 */ /* 0x100fe200030e0686 */
[----:B------:R-:W-:Y:S02]  /*95f0*/  PRMT R11, R49, 0x9910, RZ ;  /* 0x00009910310b7816 */ /* 0x000fe400000000ff */
[----:B------:R-:W-:Y:S01]  /*9600*/  ISETP.GE.AND P0, PT, R6, UR4, PT ;  /* 0x0000000406007c0c */ /* 0x000fe2000bf06270 */
[----:B------:R-:W0:Y:S01]  /*9610*/  LDCU UR4, c[0x0][0x39c] ;  /* 0x00007380ff0477ac */ /* 0x000e220008000800 */
[----:B------:R-:W-:Y:S01]  /*9620*/  IADD3 R6, P6, PT, R68, R135, RZ ;  /* 0x0000008744067210 */ /* 0x000fe20007fde0ff */
[----:B------:R1:W-:Y:S01]  /*9630*/  @P5 STG.E.U8 desc[UR24][R8.64], R49 ;  /* 0x0000003108005986 */ /* 0x0003e2000c101118 */
[----:B-----5:R-:W-:Y:S01]  /*9640*/  ISETP.LT.AND P5, PT, R2, UR8, !P2 ;  /* 0x0000000802007c0c */ /* 0x020fe2000d7a1270 */
[----:B------:R-:W5:Y:S01]  /*9650*/  LDCU UR8, c[0x0][0x398] ;  /* 0x00007300ff0877ac */ /* 0x000f620008000800 */
[----:B------:R-:W-:Y:S01]  /*9660*/  SHF.R.S32.HI R11, RZ, 0x8, R11 ;  /* 0x00000008ff0b7819 */ /* 0x000fe2000001140b */
[----:B------:R-:W-:Y:S01]  /*9670*/  IMAD.X R7, R12, 0x1, R133, P6 ;  /* 0x000000010c077824 */ /* 0x000fe200030e0685 */
[----:B----4-:R-:W-:Y:S01]  /*9680*/  IADD3 R4, P6, PT, R10, R132, RZ ;  /* 0x000000840a047210 */ /* 0x010fe20007fde0ff */
[----:B------:R-:W-:Y:S01]  /*9690*/  VIADD R12, R0, 0x32 ;  /* 0x00000032000c7836 */ /* 0x000fe20000000000 */
[----:B--2---:R-:W-:Y:S01]  /*96a0*/  ISETP.LT.AND P2, PT, R3, UR6, !P2 ;  /* 0x0000000603007c0c */ /* 0x004fe2000d741270 */
[----:B------:R-:W2:Y:S01]  /*96b0*/  LDCU UR6, c[0x0][0x398] ;  /* 0x00007300ff0677ac */ /* 0x000ea20008000800 */
[----:B------:R4:W-:Y:S01]  /*96c0*/  @P3 STG.E.U8 desc[UR24][R6.64], R113 ;  /* 0x0000007106003986 */ /* 0x0009e2000c101118 */
[----:B------:R-:W-:Y:S01]  /*96d0*/  IMAD.X R5, R14, 0x1, R134, P6 ;  /* 0x000000010e057824 */ /* 0x000fe200030e0686 */
[----:B------:R-:W-:Y:S01]  /*96e0*/  PRMT R13, R113, 0x9910, RZ ;  /* 0x00009910710d7816 */ /* 0x000fe200000000ff */
[----:B-1----:R-:W-:Y:S01]  /*96f0*/  VIADD R8, R0, 0x31 ;  /* 0x0000003100087836 */ /* 0x002fe20000000000 */
[----:B------:R-:W-:-:S02]  /*9700*/  F2FP.SATFINITE.E5M2.F32.PACK_AB_MERGE_C R117, R117, R116, RZ ;  /* 0x000000747575723e */ /* 0x000fc400048060ff */
[----:B------:R1:W-:Y:S01]  /*9710*/  @P5 STG.E.U8 desc[UR24][R4.64], R11 ;  /* 0x0000000b04005986 */ /* 0x0003e2000c101118 */
[----:B------:R-:W-:Y:S02]  /*9720*/  SHF.R.S32.HI R13, RZ, 0x8, R13 ;  /* 0x00000008ff0d7819 */ /* 0x000fe4000001140d */
[----:B0-----:R-:W-:Y:S01]  /*9730*/  ISETP.GE.AND P3, PT, R8, UR4, PT ;  /* 0x0000000408007c0c */ /* 0x001fe2000bf66270 */
[----:B------:R-:W0:Y:S01]  /*9740*/  LDCU UR4, c[0x0][0x39c] ;  /* 0x00007380ff0477ac */ /* 0x000e220008000800 */
[C---:B------:R-:W-:Y:S01]  /*9750*/  IADD3 R8, P6, PT, R10.reuse, R135, RZ ;  /* 0x000000870a087210 */ /* 0x040fe20007fde0ff */
[----:B------:R-:W-:Y:S01]  /*9760*/  VIADD R10, R10, UR32 ;  /* 0x000000200a0a7c36 */ /* 0x000fe20008000000 */
[----:B---3--:R-:W-:Y:S02]  /*9770*/  ISETP.LT.AND P5, PT, R2, UR12, !P4 ;  /* 0x0000000c02007c0c */ /* 0x008fe4000e7a1270 */
[----:B-----5:R-:W-:Y:S01]  /*9780*/  ISETP.LT.AND P4, PT, R3, UR8, !P4 ;  /* 0x0000000803007c0c */ /* 0x020fe2000e781270 */
[----:B------:R-:W-:Y:S01]  /*9790*/  IMAD.X R9, R14, 0x1, R133, P6 ;  /* 0x000000010e097824 */ /* 0x000fe200030e0685 */
[----:B----4-:R-:W-:Y:S01]  /*97a0*/  SHF.R.S32.HI R7, RZ, 0x1f, R10 ;  /* 0x0000001fff077819 */ /* 0x010fe2000001140a */
[----:B------:R-:W3:Y:S01]  /*97b0*/  LDCU UR8, c[0x0][0x398] ;  /* 0x00007300ff0877ac */ /* 0x000ee20008000800 */
[----:B-1----:R-:W-:-:S02]  /*97c0*/  IADD3 R4, P6, PT, R10, R132, RZ ;  /* 0x000000840a047210 */ /* 0x002fc40007fde0ff */
[----:B------:R1:W-:Y:S01]  /*97d0*/  @P2 STG.E.U8 desc[UR24][R8.64], R13 ;  /* 0x0000000d08002986 */ /* 0x0003e2000c101118 */
[C---:B------:R-:W-:Y:S01]  /*97e0*/  IADD3 R6, P2, PT, R10.reuse, R135, RZ ;  /* 0x000000870a067210 */ /* 0x040fe20007f5e0ff */
[----:B------:R-:W-:Y:S01]  /*97f0*/  VIADD R10, R10, UR32 ;  /* 0x000000200a0a7c36 */ /* 0x000fe20008000000 */
[----:B------:R-:W-:Y:S01]  /*9800*/  PRMT R11, R51, 0x9910, RZ ;  /* 0x00009910330b7816 */ /* 0x000fe200000000ff */
[----:B------:R-:W-:Y:S01]  /*9810*/  IMAD.X R5, R7, 0x1, R134, P6 ;  /* 0x0000000107057824 */ /* 0x000fe200030e0686 */
[----:B------:R-:W-:Y:S01]  /*9820*/  F2FP.SATFINITE.E5M2.F32.PACK_AB_MERGE_C R55, R55, R54, RZ ;  /* 0x000000363737723e */ /* 0x000fe200048060ff */
[----:B------:R-:W-:Y:S01]  /*9830*/  IMAD.X R7, R7, 0x1, R133, P2 ;  /* 0x0000000107077824 */ /* 0x000fe200010e0685 */
[----:B0-----:R-:W-:Y:S01]  /*9840*/  ISETP.GE.AND P6, PT, R12, UR4, PT ;  /* 0x000000040c007c0c */ /* 0x001fe2000bfc6270 */
[----:B------:R-:W0:Y:S01]  /*9850*/  LDCU UR4, c[0x0][0x39c] ;  /* 0x00007380ff0477ac */ /* 0x000e220008000800 */
[----:B------:R-:W-:Y:S01]  /*9860*/  @P5 STG.E.U8 desc[UR24][R4.64], R51 ;  /* 0x0000003304005986 */ /* 0x000fe2000c101118 */
[----:B------:R-:W-:Y:S01]  /*9870*/  SHF.R.S32.HI R12, RZ, 0x1f, R10 ;  /* 0x0000001fff0c7819 */ /* 0x000fe2000001140a */
[----:B-1----:R-:W-:-:S02]  /*9880*/  VIADD R9, R0, 0x33 ;  /* 0x0000003300097836 */ /* 0x002fc40000000000 */
[----:B------:R1:W-:Y:S01]  /*9890*/  @P4 STG.E.U8 desc[UR24][R6.64], R115 ;  /* 0x0000007306004986 */ /* 0x0003e2000c101118 */
[----:B--2---:R-:W-:Y:S01]  /*98a0*/  ISETP.LT.AND P4, PT, R2, UR6, !P1 ;  /* 0x0000000602007c0c */ /* 0x004fe2000cf81270 */
[----:B------:R-:W2:Y:S01]  /*98b0*/  LDCU UR6, c[0x0][0x39c] ;  /* 0x00007380ff0677ac */ /* 0x000ea20008000800 */
[----:B------:R-:W-:Y:S02]  /*98c0*/  IADD3 R8, P5, PT, R10, R132, RZ ;  /* 0x000000840a087210 */ /* 0x000fe40007fbe0ff */
[----:B---3--:R-:W-:Y:S01]  /*98d0*/  ISETP.LT.AND P1, PT, R3, UR8, !P1 ;  /* 0x0000000803007c0c */ /* 0x008fe2000cf21270 */
[----:B------:R-:W3:Y:S01]  /*98e0*/  LDCU UR8, c[0x0][0x398] ;  /* 0x00007300ff0877ac */ /* 0x000ee20008000800 */
[----:B------:R-:W-:Y:S02]  /*98f0*/  SHF.R.S32.HI R11, RZ, 0x8, R11 ;  /* 0x00000008ff0b7819 */ /* 0x000fe4000001140b */
[----:B------:R-:W-:Y:S02]  /*9900*/  PRMT R13, R115, 0x9910, RZ ;  /* 0x00009910730d7816 */ /* 0x000fe400000000ff */
[----:B------:R-:W-:Y:S01]  /*9910*/  F2FP.SATFINITE.E5M2.F32.PACK_AB_MERGE_C R119, R119, R118, RZ ;  /* 0x000000767777723e */ /* 0x000fe200048060ff */
[----:B-1----:R-:W-:Y:S01]  /*9920*/  VIADD R7, R0, 0x34 ;  /* 0x0000003400077836 */ /* 0x002fe20000000000 */
[----:B0-----:R-:W-:Y:S01]  /*9930*/  ISETP.GE.AND P2, PT, R9, UR4, PT ;  /* 0x0000000409007c0c */ /* 0x001fe2000bf46270 */
[----:B------:R-:W0:Y:S01]  /*9940*/  LDCU UR4, c[0x0][0x398] ;  /* 0x00007300ff0477ac */ /* 0x000e220008000800 */
[----:B------:R-:W-:Y:S01]  /*9950*/  IMAD.X R9, R12, 0x1, R134, P5 ;  /* 0x000000010c097824 */ /* 0x000fe200028e0686 */
[C---:B------:R-:W-:Y:S01]  /*9960*/  IADD3 R4, P5, PT, R10.reuse, R135, RZ ;  /* 0x000000870a047210 */ /* 0x040fe20007fbe0ff */
[----:B------:R-:W-:Y:S01]  /*9970*/  VIADD R10, R10, UR32 ;  /* 0x000000200a0a7c36 */ /* 0x000fe20008000000 */
[----:B------:R-:W-:-:S02]  /*9980*/  SHF.R.S32.HI R13, RZ, 0x8, R13 ;  /* 0x00000008ff0d7819 */ /* 0x000fc4000001140d */
[----:B------:R1:W-:Y:S01]  /*9990*/  @P4 STG.E.U8 desc[UR24][R8.64], R11 ;  /* 0x0000000b08004986 */ /* 0x0003e2000c101118 */
[----:B------:R-:W-:Y:S01]  /*99a0*/  ISETP.LT.AND P4, PT, R2, UR11, !P0 ;  /* 0x0000000b02007c0c */ /* 0x000fe2000c781270 */
[----:B------:R-:W-:Y:S01]  /*99b0*/  IMAD.X R5, R12, 0x1, R133, P5 ;  /* 0x000000010c057824 */ /* 0x000fe200028e0685 */
[----:B------:R-:W-:Y:S02]  /*99c0*/  SHF.R.S32.HI R12, RZ, 0x1f, R10 ;  /* 0x0000001fff0c7819 */ /* 0x000fe4000001140a */
[----:B------:R-:W-:Y:S02]  /*99d0*/  IADD3 R6, P5, PT, R10, R132, RZ ;  /* 0x000000840a067210 */ /* 0x000fe40007fbe0ff */
[----:B------:R4:W-:Y:S01]  /*99e0*/  @P1 STG.E.U8 desc[UR24][R4.64], R13 ;  /* 0x0000000d04001986 */ /* 0x0009e2000c101118 */
[----:B--2---:R-:W-:Y:S01]  /*99f0*/  ISETP.GE.AND P1, PT, R7, UR6, PT ;  /* 0x0000000607007c0c */ /* 0x004fe2000bf26270 */
[----:B------:R-:W2:Y:S01]  /*9a00*/  LDCU UR6, c[0x0][0x398] ;  /* 0x00007300ff0677ac */ /* 0x000ea20008000800 */
[----:B------:R-:W-:Y:S01]  /*9a10*/  IMAD.X R7, R12, 0x1, R134, P5 ;  /* 0x000000010c077824 */ /* 0x000fe200028e0686 */
[----:B------:R-:W-:-:S02]  /*9a20*/  F2FP.SATFINITE.E5M2.F32.PACK_AB_MERGE_C R57, R57, R56, RZ ;  /* 0x000000383939723e */ /* 0x000fc400048060ff */
[----:B0-----:R-:W-:Y:S01]  /*9a30*/  ISETP.LT.AND P0, PT, R3, UR4, !P0 ;  /* 0x0000000403007c0c */ /* 0x001fe2000c701270 */
[----:B------:R-:W0:Y:S01]  /*9a40*/  LDCU UR4, c[0x0][0x398] ;  /* 0x00007300ff0477ac */ /* 0x000e220008000800 */
[C---:B-1----:R-:W-:Y:S01]  /*9a50*/  IADD3 R8, P5, PT, R10.reuse, R135, RZ ;  /* 0x000000870a087210 */ /* 0x042fe20007fbe0ff */
[----:B------:R-:W-:Y:S01]  /*9a60*/  VIADD R10, R10, UR32 ;  /* 0x000000200a0a7c36 */ /* 0x000fe20008000000 */
[----:B------:R1:W-:Y:S01]  /*9a70*/  @P4 STG.E.U8 desc[UR24][R6.64], R53 ;  /* 0x0000003506004986 */ /* 0x0003e2000c101118 */
[----:B---3--:R-:W-:Y:S01]  /*9a80*/  ISETP.LT.AND P4, PT, R2, UR8, !P3 ;  /* 0x0000000802007c0c */ /* 0x008fe2000df81270 */
[----:B----4-:R-:W-:Y:S01]  /*9a90*/  VIADD R5, R0, 0x35 ;  /* 0x0000003500057836 */ /* 0x010fe20000000000 */
[----:B------:R-:W-:Y:S01]  /*9aa0*/  PRMT R11, R53, 0x9910, RZ ;  /* 0x00009910350b7816 */ /* 0x000fe200000000ff */
[----:B------:R-:W-:Y:S01]  /*9ab0*/  IMAD.X R9, R12, 0x1, R133, P5 ;  /* 0x000000010c097824 */ /* 0x000fe200028e0685 */
[----:B------:R-:W-:Y:S01]  /*9ac0*/  SHF.R.S32.HI R12, RZ, 0x1f, R10 ;  /* 0x0000001fff0c7819 */ /* 0x000fe2000001140a */
[----:B------:R-:W3:Y:S01]  /*9ad0*/  LDCU UR8, c[0x0][0x398] ;  /* 0x00007300ff0877ac */ /* 0x000ee20008000800 */
[----:B------:R-:W-:-:S02]  /*9ae0*/  IADD3 R4, P5, PT, R10, R132, RZ ;  /* 0x000000840a047210 */ /* 0x000fc40007fbe0ff */
[----:B------:R4:W-:Y:S01]  /*9af0*/  @P0 STG.E.U8 desc[UR24][R8.64], R117 ;  /* 0x0000007508000986 */ /* 0x0009e2000c101118 */
[----:B------:R-:W-:Y:S01]  /*9b00*/  ISETP.GE.AND P0, PT, R5, UR7, PT ;  /* 0x0000000705007c0c */ /* 0x000fe2000bf06270 */
[----:B------:R-:W5:Y:S01]  /*9b10*/  LDCU UR7, c[0x0][0x398] ;  /* 0x00007300ff0777ac */ /* 0x000f620008000800 */
[----:B------:R-:W-:Y:S01]  /*9b20*/  IMAD.X R5, R12, 0x1, R134, P5 ;  /* 0x000000010c057824 */ /* 0x000fe200028e0686 */
[----:B------:R-:W-:Y:S02]  /*9b30*/  SHF.R.S32.HI R11, RZ, 0x8, R11 ;  /* 0x00000008ff0b7819 */ /* 0x000fe4000001140b */
[----:B--2---:R-:W-:Y:S01]  /*9b40*/  ISETP.LT.AND P3, PT, R3, UR6, !P3 ;  /* 0x0000000603007c0c */ /* 0x004fe2000df61270 */
[----:B------:R-:W2:Y:S01]  /*9b50*/  LDCU UR6, c[0x0][0x398] ;  /* 0x00007300ff0677ac */ /* 0x000ea20008000800 */
[----:B------:R-:W-:Y:S01]  /*9b60*/  PRMT R13, R117, 0x9910, RZ ;  /* 0x00009910750d7816 */ /* 0x000fe200000000ff */
[----:B------:R2:W-:Y:S01]  /*9b70*/  @P4 STG.E.U8 desc[UR24][R4.64], R11 ;  /* 0x0000000b04004986 */ /* 0x0005e2000c101118 */
[C---:B-1----:R-:W-:Y:S01]  /*9b80*/  IADD3 R6, P4, PT, R10.reuse, R135, RZ ;  /* 0x000000870a067210 */ /* 0x042fe20007f9e0ff */
[----:B------:R-:W-:Y:S01]  /*9b90*/  VIADD R10, R10, UR32 ;  /* 0x000000200a0a7c36 */ /* 0x000fe20008000000 */
[----:B------:R-:W-:Y:S01]  /*9ba0*/  SHF.R.S32.HI R13, RZ, 0x8, R13 ;  /* 0x00000008ff0d7819 */ /* 0x000fe2000001140d */
[----:B----4-:R-:W-:Y:S01]  /*9bb0*/  VIADD R9, R0, 0x36 ;  /* 0x0000003600097836 */ /* 0x010fe20000000000 */
[----:B0-----:R-:W-:Y:S01]  /*9bc0*/  ISETP.LT.AND P5, PT, R2, UR4, !P6 ;  /* 0x0000000402007c0c */ /* 0x001fe2000f7a1270 */
[----:B------:R-:W-:Y:S01]  /*9bd0*/  IMAD.X R7, R12, 0x1, R133, P4 ;  /* 0x000000010c077824 */ /* 0x000fe200020e0685 */
[----:B------:R-:W-:Y:S01]  /*9be0*/  SHF.R.S32.HI R12, RZ, 0x1f, R10 ;  /* 0x0000001fff0c7819 */ /* 0x000fe2000001140a */
[----:B------:R-:W0:Y:S01]  /*9bf0*/  LDCU UR4, c[0x0][0x398] ;  /* 0x00007300ff0477ac */ /* 0x000e220008000800 */
[----:B------:R-:W-:-:S02]  /*9c00*/  IADD3 R8, P4, PT, R10, R132, RZ ;  /* 0x000000840a087210 */ /* 0x000fc40007f9e0ff */
[----:B------:R1:W-:Y:S01]  /*9c10*/  @P3 STG.E.U8 desc[UR24][R6.64], R13 ;  /* 0x0000000d06003986 */ /* 0x0003e2000c101118 */
[----:B------:R-:W-:Y:S02]  /*9c20*/  ISETP.GE.AND P3, PT, R9, UR15, PT ;  /* 0x0000000f09007c0c */ /* 0x000fe4000bf66270 */
[----:B------:R-:W-:Y:S01]  /*9c30*/  IMAD.X R9, R12, 0x1, R134, P4 ;  /* 0x000000010c097824 */ /* 0x000fe200020e0686 */
[----:B-----5:R-:W-:Y:S01]  /*9c40*/  ISETP.LT.AND P4, PT, R3, UR7, !P6 ;  /* 0x0000000703007c0c */ /* 0x020fe2000f781270 */
[----:B------:R-:W4:Y:S01]  /*9c50*/  LDCU UR7, c[0x0][0x398] ;  /* 0x00007300ff0777ac */ /* 0x000f220008000800 */
[C---:B--2---:R-:W-:Y:S01]  /*9c60*/  IADD3 R4, P6, PT, R10.reuse, R135, RZ ;  /* 0x000000870a047210 */ /* 0x044fe20007fde0ff */
[----:B------:R-:W-:Y:S01]  /*9c70*/  VIADD R10, R10, UR32 ;  /* 0x000000200a0a7c36 */ /* 0x000fe20008000000 */
[----:B------:R2:W-:Y:S01]  /*9c80*/  @P5 STG.E.U8 desc[UR24][R8.64], R55 ;  /* 0x0000003708005986 */ /* 0x0005e2000c101118 */
[----:B------:R-:W-:Y:S01]  /*9c90*/  ISETP.LT.AND P5, PT, R2, UR6, !P2 ;  /* 0x0000000602007c0c */ /* 0x000fe2000d7a1270 */
[----:B------:R-:W5:Y:S01]  /*9ca0*/  LDCU UR6, c[0x0][0x398] ;  /* 0x00007300ff0677ac */ /* 0x000f620008000800 */
[----:B------:R-:W-:Y:S01]  /*9cb0*/  IMAD.X R5, R12, 0x1, R133, P6 ;  /* 0x000000010c057824 */ /* 0x000fe200030e0685 */
[----:B------:R-:W-:Y:S01]  /*9cc0*/  SHF.R.S32.HI R12, RZ, 0x1f, R10 ;  /* 0x0000001fff0c7819 */ /* 0x000fe2000001140a */
[----:B-1----:R-:W-:Y:S01]  /*9cd0*/  VIADD R7, R0, 0x37 ;  /* 0x0000003700077836 */ /* 0x002fe20000000000 */
[----:B------:R-:W-:-:S02]  /*9ce0*/  IADD3 R6, P6, PT, R10, R132, RZ ;  /* 0x000000840a067210 */ /* 0x000fc40007fde0ff */
[----:B------:R-:W-:Y:S01]  /*9cf0*/  PRMT R11, R55, 0x9910, RZ ;  /* 0x00009910370b7816 */ /* 0x000fe200000000ff */
[----:B------:R1:W-:Y:S01]  /*9d00*/  @P4 STG.E.U8 desc[UR24][R4.64], R119 ;  /* 0x0000007704004986 */ /* 0x0003e2000c101118 */
[----:B------:R-:W-:Y:S01]  /*9d10*/  ISETP.GE.AND P4, PT, R7, UR31, PT ;  /* 0x0000001f07007c0c */ /* 0x000fe2000bf86270 */
[----:B------:R-:W-:Y:S01]  /*9d20*/  IMAD.X R7, R12, 0x1, R134, P6 ;  /* 0x000000010c077824 */ /* 0x000fe200030e0686 */
[----:B0-----:R-:W-:Y:S01]  /*9d30*/  ISETP.LT.AND P2, PT, R3, UR4, !P2 ;  /* 0x0000000403007c0c */ /* 0x001fe2000d741270 */
[----:B------:R-:W0:Y:S01]  /*9d40*/  LDCU UR4, c[0x0][0x398] ;  /* 0x00007300ff0477ac */ /* 0x000e220008000800 */
[----:B------:R-:W-:Y:S02]  /*9d50*/  SHF.R.S32.HI R11, RZ, 0x8, R11 ;  /* 0x00000008ff0b7819 */ /* 0x000fe4000001140b */
[C---:B--2---:R-:W-:Y:S01]  /*9d60*/  IADD3 R8, P6, PT, R10.reuse, R135, RZ ;  /* 0x000000870a087210 */ /* 0x044fe20007fde0ff */
[----:B------:R-:W-:Y:S01]  /*9d70*/  VIADD R10, R10, UR32 ;  /* 0x000000200a0a7c36 */ /* 0x000fe20008000000 */
[----:B------:R-:W-:Y:S01]  /*9d80*/  PRMT R13, R119, 0x9910, RZ ;  /* 0x00009910770d7816 */ /* 0x000fe200000000ff */
[----:B------:R2:W-:Y:S01]  /*9d90*/  @P5 STG.E.U8 desc[UR24][R6.64], R11 ;  /* 0x0000000b06005986 */ /* 0x0005e2000c101118 */
[----:B----4-:R-:W-:Y:S01]  /*9da0*/  ISETP.LT.AND P5, PT, R2, UR7, !P1 ;  /* 0x0000000702007c0c */ /* 0x010fe2000cfa1270 */
[----:B------:R-:W-:Y:S01]  /*9db0*/  IMAD.X R9, R12, 0x1, R133, P6 ;  /* 0x000000010c097824 */ /* 0x000fe200030e0685 */
[----:B------:R-:W-:Y:S01]  /*9dc0*/  SHF.R.S32.HI R13, RZ, 0x8, R13 ;  /* 0x00000008ff0d7819 */ /* 0x000fe2000001140d */
[----:B-1----:R-:W-:Y:S01]  /*9dd0*/  VIADD R5, R0, 0x38 ;  /* 0x0000003800057836 */ /* 0x002fe20000000000 */
[----:B------:R-:W-:Y:S01]  /*9de0*/  SHF.R.S32.HI R12, RZ, 0x1f, R10 ;  /* 0x0000001fff0c7819 */ /* 0x000fe2000001140a */
[----:B------:R-:W1:Y:S01]  /*9df0*/  LDCU UR7, c[0x0][0x398] ;  /* 0x00007300ff0777ac */ /* 0x000e620008000800 */
[----:B------:R-:W-:Y:S01]  /*9e00*/  IADD3 R4, P6, PT, R10, R132, RZ ;  /* 0x000000840a047210 */ /* 0x000fe20007fde0ff */
[----:B------:R4:W-:Y:S01]  /*9e10*/  @P2 STG.E.U8 desc[UR24][R8.64], R13 ;  /* 0x0000000d08002986 */ /* 0x0009e2000c101118 */
[----:B------:R-:W-:-:S02]  /*9e20*/  ISETP.GE.AND P2, PT, R5, UR29, PT ;  /* 0x0000001d05007c0c */ /* 0x000fc4000bf46270 */
[----:B-----5:R-:W-:Y:S01]  /*9e30*/  ISETP.LT.AND P1, PT, R3, UR6, !P1 ;  /* 0x0000000603007c0c */ /* 0x020fe2000cf21270 */
[----:B------:R-:W-:Y:S01]  /*9e40*/  IMAD.X R5, R12, 0x1, R134, P6 ;  /* 0x000000010c057824 */ /* 0x000fe200030e0686 */
[----:B------:R-:W5:Y:S01]  /*9e50*/  LDCU UR6, c[0x0][0x398] ;  /* 0x00007300ff0677ac */ /* 0x000f620008000800 */
[C---:B--2---:R-:W-:Y:S01]  /*9e60*/  IADD3 R6, P6, PT, R10.reuse, R135, RZ ;  /* 0x000000870a067210 */ /* 0x044fe20007fde0ff */
[----:B------:R-:W-:Y:S01]  /*9e70*/  VIADD R10, R10, UR32 ;  /* 0x000000200a0a7c36 */ /* 0x000fe20008000000 */
[----:B------:R-:W-:Y:S01]  /*9e80*/  F2FP.SATFINITE.E5M2.F32.PACK_AB_MERGE_C R121, R121, R120, RZ ;  /* 0x000000787979723e */ /* 0x000fe200048060ff */
[----:B------:R2:W-:Y:S01]  /*9e90*/  @P5 STG.E.U8 desc[UR24][R4.64], R57 ;  /* 0x0000003904005986 */ /* 0x0005e2000c101118 */
[----:B0-----:R-:W-:Y:S01]  /*9ea0*/  ISETP.LT.AND P5, PT, R2, UR4, !P0 ;  /* 0x0000000402007c0c */ /* 0x001fe2000c7a1270 */
[----:B------:R-:W-:Y:S01]  /*9eb0*/  IMAD.X R7, R12, 0x1, R133, P6 ;  /* 0x000000010c077824 */ /* 0x000fe200030e0685 */
[----:B------:R-:W-:Y:S01]  /*9ec0*/  SHF.R.S32.HI R12, RZ, 0x1f, R10 ;  /* 0x0000001fff0c7819 */ /* 0x000fe2000001140a */
[----:B----4-:R-:W-:Y:S01]  /*9ed0*/  VIADD R9, R0, 0x39 ;  /* 0x0000003900097836 */ /* 0x010fe20000000000 */
[----:B------:R-:W-:Y:S01]  /*9ee0*/  IADD3 R8, P6, PT, R10, R132, RZ ;  /* 0x000000840a087210 */ /* 0x000fe20007fde0ff */
[----:B------:R-:W0:Y:S01]  /*9ef0*/  LDCU UR4, c[0x0][0x398] ;  /* 0x00007300ff0477ac */ /* 0x000e220008000800 */
[----:B------:R-:W-:Y:S01]  /*9f00*/  PRMT R11, R57, 0x9910, RZ ;  /* 0x00009910390b7816 */ /* 0x000fe200000000ff */
[----:B------:R4:W-:Y:S01]  /*9f10*/  @P1 STG.E.U8 desc[UR24][R6.64], R121 ;  /* 0x0000007906001986 */ /* 0x0009e2000c101118 */
[----:B------:R-:W-:Y:S01]  /*9f20*/  ISETP.GE.AND P1, PT, R9, UR27, PT ;  /* 0x0000001b09007c0c */ /* 0x000fe2000bf26270 */
[----:B------:R-:W-:Y:S01]  /*9f30*/  IMAD.X R9, R12, 0x1, R134, P6 ;  /* 0x000000010c097824 */ /* 0x000fe200030e0686 */
[----:B-1----:R-:W-:Y:S01]  /*9f40*/  ISETP.LT.AND P0, PT, R3, UR7, !P0 ;  /* 0x0000000703007c0c */ /* 0x002fe2000c701270 */
[----:B------:R-:W1:Y:S01]  /*9f50*/  LDCU UR7, c[0x0][0x398] ;  /* 0x00007300ff0777ac */ /* 0x000e620008000800 */
[----:B------:R-:W-:-:S02]  /*9f60*/  SHF.R.S32.HI R11, RZ, 0x8, R11 ;  /* 0x00000008ff0b7819 */ /* 0x000fc4000001140b */
[C---:B--2---:R-:W-:Y:S01]  /*9f70*/  IADD3 R4, P6, PT, R10.reuse, R135, RZ ;  /* 0x000000870a047210 */ /* 0x044fe20007fde0ff */
[----:B------:R-:W-:Y:S01]  /*9f80*/  VIADD R10, R10, UR32 ;  /* 0x000000200a0a7c36 */ /* 0x000fe20008000000 */
[----:B------:R-:W-:Y:S01]  /*9f90*/  PRMT R13, R121, 0x9910, RZ ;  /* 0x00009910790d7816 */ /* 0x000fe200000000ff */
[----:B------:R2:W-:Y:S01]  /*9fa0*/  @P5 STG.E.U8 desc[UR24][R8.64], R11 ;  /* 0x0000000b08005986 */ /* 0x0005e2000c101118 */
[----:B-----5:R-:W-:Y:S01]  /*9fb0*/  ISETP.LT.AND P5, PT, R2, UR6, !P3 ;  /* 0x0000000602007c0c */ /* 0x020fe2000dfa1270 */
[----:B------:R-:W-:Y:S01]  /*9fc0*/  IMAD.X R5, R12, 0x1, R133, P6 ;  /* 0x000000010c057824 */ /* 0x000fe200030e0685 */
[----:B------:R-:W-:Y:S01]  /*9fd0*/  SHF.R.S32.HI R13, RZ, 0x8, R13 ;  /* 0x00000008ff0d7819 */ /* 0x000fe2000001140d */
[----:B----4-:R-:W-:Y:S01]  /*9fe0*/  VIADD R7, R0, 0x3a ;  /* 0x0000003a00077836 */ /* 0x010fe20000000000 */
[----:B------:R-:W-:Y:S01]  /*9ff0*/  SHF.R.S32.HI R12, RZ, 0x1f, R10 ;  /* 0x0000001fff0c7819 */ /* 0x000fe2000001140a */
[----:B------:R-:W4:Y:S01]  /*a000*/  LDCU UR6, c[0x0][0x398] ;  /* 0x00007300ff0677ac */ /* 0x000f220008000800 */
[----:B------:R-:W-:Y:S01]  /*a010*/  IADD3 R6, P6, PT, R10, R132, RZ ;  /* 0x000000840a067210 */ /* 0x000fe20007fde0ff */
[----:B------:R5:W-:Y:S01]  /*a020*/  @P0 STG.E.U8 desc[UR24][R4.64], R13 ;  /* 0x0000000d04000986 */ /* 0x000be2000c101118 */
[----:B------:R-:W-:-:S02]  /*a030*/  ISETP.GE.AND P0, PT, R7, UR23, PT ;  /* 0x0000001707007c0c */ /* 0x000fc4000bf06270 */
[----:B0-----:R-:W-:Y:S01]  /*a040*/  ISETP.LT.AND P3, PT, R3, UR4, !P3 ;  /* 0x0000000403007c0c */ /* 0x001fe2000df61270 */
[----:B------:R-:W-:Y:S01]  /*a050*/  IMAD.X R7, R12, 0x1, R134, P6 ;  /* 0x000000010c077824 */ /* 0x000fe200030e0686 */
[----:B------:R-:W-:Y:S01]  /*a060*/  F2FP.SATFINITE.E5M2.F32.PACK_AB_MERGE_C R59, R59, R58, RZ ;  /* 0x0000003a3b3b723e */ /* 0x000fe200048060ff */
[----:B------:R-:W0:Y:S01]  /*a070*/  LDCU UR4, c[0x0][0x398] ;  /* 0x00007300ff0477ac */ /* 0x000e220008000800 */
[C---:B--2---:R-:W-:Y:S01]  /*a080*/  IADD3 R8, P6, PT, R10.reuse, R135, RZ ;  /* 0x000000870a087210 */ /* 0x044fe20007fde0ff */
[----:B------:R-:W-:Y:S01]  /*a090*/  VIADD R10, R10, UR32 ;  /* 0x000000200a0a7c36 */ /* 0x000fe20008000000 */
[----:B------:R-:W-:Y:S01]  /*a0a0*/  F2FP.SATFINITE.E5M2.F32.PACK_AB_MERGE_C R123, R123, R122, RZ ;  /* 0x0000007a7b7b723e */ /* 0x000fe200048060ff */
[----:B------:R2:W-:Y:S01]  /*a0b0*/  @P5 STG.E.U8 desc[UR24][R6.64], R59 ;  /* 0x0000003b06005986 */ /* 0x0005e2000c101118 */
[----:B-1----:R-:W-:Y:S01]  /*a0c0*/  ISETP.LT.AND P5, PT, R2, UR7, !P4 ;  /* 0x0000000702007c0c */ /* 0x002fe2000e7a1270 */
[----:B------:R-:W-:Y:S01]  /*a0d0*/  IMAD.X R9, R12, 0x1, R133, P6 ;  /* 0x000000010c097824 */ /* 0x000fe200030e0685 */
[----:B------:R-:W-:Y:S01]  /*a0e0*/  SHF.R.S32.HI R12, RZ, 0x1f, R10 ;  /* 0x0000001fff0c7819 */ /* 0x000fe2000001140a */
[----:B-----5:R-:W-:Y:S01]  /*a0f0*/  VIADD R5, R0, 0x3b ;  /* 0x0000003b00057836 */ /* 0x020fe20000000000 */
[----:B------:R-:W-:Y:S01]  /*a100*/  IADD3 R4, P6, PT, R10, R132, RZ ;  /* 0x000000840a047210 */ /* 0x000fe20007fde0ff */
[----:B------:R-:W1:Y:S01]  /*a110*/  LDCU UR7, c[0x0][0x398] ;  /* 0x00007300ff0777ac */ /* 0x000e620008000800 */
[----:B------:R-:W-:Y:S01]  /*a120*/  PRMT R11, R59, 0x9910, RZ ;  /* 0x000099103b0b7816 */ /* 0x000fe200000000ff */
[----:B------:R5:W-:Y:S01]  /*a130*/  @P3 STG.E.U8 desc[UR24][R8.64], R123 ;  /* 0x0000007b08003986 */ /* 0x000be2000c101118 */
[----:B------:R-:W-:Y:S01]  /*a140*/  ISETP.GE.AND P3, PT, R5, UR21, PT ;  /* 0x0000001505007c0c */ /* 0x000fe2000bf66270 */
[----:B------:R-:W-:Y:S01]  /*a150*/  IMAD.X R5, R12, 0x1, R134, P6 ;  /* 0x000000010c057824 */ /* 0x000fe200030e0686 */
[----:B------:R-:W-:-:S02]  /*a160*/  SHF.R.S32.HI R11, RZ, 0x8, R11 ;  /* 0x00000008ff0b7819 */ /* 0x000fc4000001140b */
[----:B----4-:R-:W-:Y:S01]  /*a170*/  ISETP.LT.AND P4, PT, R3, UR6, !P4 ;  /* 0x0000000603007c0c */ /* 0x010fe2000e781270 */
[----:B------:R-:W4:Y:S01]  /*a180*/  LDCU UR6, c[0x0][0x398] ;  /* 0x00007300ff0677ac */ /* 0x000f220008000800 */
[C---:B--2---:R-:W-:Y:S01]  /*a190*/  IADD3 R6, P6, PT, R10.reuse, R135, RZ ;  /* 0x000000870a067210 */ /* 0x044fe20007fde0ff */
[----:B------:R-:W-:Y:S01]  /*a1a0*/  VIADD R10, R10, UR32 ;  /* 0x000000200a0a7c36 */ /* 0x000fe20008000000 */
[----:B------:R2:W-:Y:S01]  /*a1b0*/  @P5 STG.E.U8 desc[UR24][R4.64], R11 ;  /* 0x0000000b04005986 */ /* 0x0005e2000c101118 */
[----:B0-----:R-:W-:Y:S01]  /*a1c0*/  ISETP.LT.AND P5, PT, R2, UR4, !P2 ;  /* 0x0000000402007c0c */ /* 0x001fe2000d7a1270 */
[----:B------:R-:W0:Y:S01]  /*a1d0*/  LDCU UR4, c[0x0][0x398] ;  /* 0x00007300ff0477ac */ /* 0x000e220008000800 */
[----:B------:R-:W-:Y:S01]  /*a1e0*/  IMAD.X R7, R12, 0x1, R133, P6 ;  /* 0x000000010c077824 */ /* 0x000fe200030e0685 */
[----:B------:R-:W-:Y:S02]  /*a1f0*/  PRMT R13, R123, 0x9910, RZ ;  /* 0x000099107b0d7816 */ /* 0x000fe400000000ff */
[----:B------:R-:W-:-:S02]  /*a200*/  SHF.R.S32.HI R12, RZ, 0x1f, R10 ;  /* 0x0000001fff0c7819 */ /* 0x000fc4000001140a */
[----:B-----5:R-:W-:Y:S02]  /*a210*/  IADD3 R8, P6, PT, R10, R132, RZ ;  /* 0x000000840a087210 */ /* 0x020fe40007fde0ff */
[----:B------:R-:W-:Y:S02]  /*a220*/  SHF.R.S32.HI R13, RZ, 0x8, R13 ;  /* 0x00000008ff0d7819 */ /* 0x000fe4000001140d */
[----:B------:R-:W-:Y:S01]  /*a230*/  F2FP.SATFINITE.E5M2.F32.PACK_AB_MERGE_C R61, R61, R60, RZ ;  /* 0x0000003c3d3d723e */ /* 0x000fe200048060ff */
[----:B------:R-:W-:Y:S01]  /*a240*/  IMAD.X R9, R12, 0x1, R134, P6 ;  /* 0x000000010c097824 */ /* 0x000fe200030e0686 */
[----:B-1----:R-:W-:Y:S01]  /*a250*/  ISETP.LT.AND P2, PT, R3, UR7, !P2 ;  /* 0x0000000703007c0c */ /* 0x002fe2000d741270 */
[----:B--2---:R-:W-:Y:S01]  /*a260*/  VIADD R4, R0, 0x3c ;  /* 0x0000003c00047836 */ /* 0x004fe20000000000 */
[----:B------:R1:W-:Y:S01]  /*a270*/  @P4 STG.E.U8 desc[UR24][R6.64], R13 ;  /* 0x0000000d06004986 */ /* 0x0003e2000c101118 */
[----:B------:R-:W-:Y:S01]  /*a280*/  VIADD R11, R10, UR32 ;  /* 0x000000200a0b7c36 */ /* 0x000fe20008000000 */
[----:B------:R-:W-:Y:S01]  /*a290*/  PRMT R14, R61, 0x9910, RZ ;  /* 0x000099103d0e7816 */ /* 0x000fe200000000ff */
[----:B------:R-:W2:Y:S01]  /*a2a0*/  LDCU UR7, c[0x0][0x398] ;  /* 0x00007300ff0777ac */ /* 0x000ea20008000800 */
[----:B------:R5:W-:Y:S01]  /*a2b0*/  @P5 STG.E.U8 desc[UR24][R8.64], R61 ;  /* 0x0000003d08005986 */ /* 0x000be2000c101118 */
[----:B------:R-:W-:-:S02]  /*a2c0*/  ISETP.GE.AND P4, PT, R4, UR17, PT ;  /* 0x0000001104007c0c */ /* 0x000fc4000bf86270 */
[----:B----4-:R-:W-:Y:S01]  /*a2d0*/  ISETP.LT.AND P5, PT, R2, UR6, !P1 ;  /* 0x0000000602007c0c */ /* 0x010fe2000cfa1270 */
[----:B------:R-:W4:Y:S01]  /*a2e0*/  LDCU UR6, c[0x0][0x398] ;  /* 0x00007300ff0677ac */ /* 0x000f220008000800 */
[-C--:B------:R-:W-:Y:S02]  /*a2f0*/  IADD3 R4, P6, PT, R10, R135.reuse, RZ ;  /* 0x000000870a047210 */ /* 0x080fe40007fde0ff */
[----:B------:R-:W-:Y:S01]  /*a300*/  SHF.R.S32.HI R10, RZ, 0x1f, R11 ;  /* 0x0000001fff0a7819 */ /* 0x000fe2000001140b */
[----:B-1----:R-:W-:Y:S01]  /*a310*/  IMAD.MOV.U32 R13, RZ, RZ, R14 ;  /* 0x000000ffff0d7224 */ /* 0x002fe200078e000e */
[----:B------:R-:W-:Y:S01]  /*a320*/  F2FP.SATFINITE.E5M2.F32.PACK_AB_MERGE_C R125, R125, R124, RZ ;  /* 0x0000007c7d7d723e */ /* 0x000fe200048060ff */
[----:B------:R-:W-:Y:S01]  /*a330*/  IMAD.X R5, R12, 0x1, R133, P6 ;  /* 0x000000010c057824 */ /* 0x000fe200030e0685 */
[----:B------:R-:W-:Y:S01]  /*a340*/  IADD3 R6, P6, PT, R11, R132, RZ ;  /* 0x000000840b067210 */ /* 0x000fe20007fde0ff */
[C---:B-----5:R-:W-:Y:S01]  /*a350*/  VIADD R8, R0.reuse, 0x3d ;  /* 0x0000003d00087836 */ /* 0x060fe20000000000 */
[----:B------:R-:W-:Y:S01]  /*a360*/  SHF.R.S32.HI R13, RZ, 0x8, R13 ;  /* 0x00000008ff0d7819 */ /* 0x000fe2000001140d */
[----:B------:R-:W-:Y:S01]  /*a370*/  VIADD R12, R0, 0x3e ;  /* 0x0000003e000c7836 */ /* 0x000fe20000000000 */
[----:B0-----:R-:W-:Y:S01]  /*a380*/  ISETP.LT.AND P1, PT, R3, UR4, !P1 ;  /* 0x0000000403007c0c */ /* 0x001fe2000cf21270 */
[----:B------:R-:W-:Y:S01]  /*a390*/  IMAD.X R7, R10, 0x1, R134, P6 ;  /* 0x000000010a077824 */ /* 0x000fe200030e0686 */
[----:B------:R0:W-:Y:S01]  /*a3a0*/  @P2 STG.E.U8 desc[UR24][R4.64], R125 ;  /* 0x0000007d04002986 */ /* 0x0001e2000c101118 */
[----:B------:R-:W-:Y:S01]  /*a3b0*/  ISETP.GE.AND P2, PT, R8, UR13, PT ;  /* 0x0000000d08007c0c */ /* 0x000fe2000bf46270 */
[----:B------:R-:W1:Y:S01]  /*a3c0*/  LDCU UR4, c[0x0][0x398] ;  /* 0x00007300ff0477ac */ /* 0x000e620008000800 */
[----:B------:R-:W-:Y:S01]  /*a3d0*/  IADD3 R8, P6, PT, R11, R135, RZ ;  /* 0x000000870b087210 */ /* 0x000fe20007fde0ff */
[----:B------:R5:W-:Y:S01]  /*a3e0*/  @P5 STG.E.U8 desc[UR24][R6.64], R13 ;  /* 0x0000000d06005986 */ /* 0x000be2000c101118 */
[----:B------:R-:W-:Y:S01]  /*a3f0*/  PRMT R15, R125, 0x9910, RZ ;  /* 0x000099107d0f7816 */ /* 0x000fe200000000ff */
[----:B------:R-:W-:Y:S01]  /*a400*/  VIADD R11, R11, UR32 ;  /* 0x000000200b0b7c36 */ /* 0x000fe20008000000 */
[----:B---3--:R-:W-:Y:S01]  /*a410*/  ISETP.LT.AND P5, PT, R2, UR8, !P0 ;  /* 0x0000000802007c0c */ /* 0x008fe2000c7a1270 */
[----:B------:R-:W-:Y:S01]  /*a420*/  IMAD.X R9, R10, 0x1, R133, P6 ;  /* 0x000000010a097824 */ /* 0x000fe200030e0685 */
[----:B----4-:R-:W-:Y:S01]  /*a430*/  ISETP.LT.AND P0, PT, R3, UR6, !P0 ;  /* 0x0000000603007c0c */ /* 0x010fe2000c701270 */
[----:B------:R-:W3:Y:S01]  /*a440*/  LDCU UR6, c[0x0][0x398] ;  /* 0x00007300ff0677ac */ /* 0x000ee20008000800 */
[----:B------:R-:W-:-:S02]  /*a450*/  SHF.R.S32.HI R15, RZ, 0x8, R15 ;  /* 0x00000008ff0f7819 */ /* 0x000fc4000001140f */
[----:B0-----:R-:W-:Y:S01]  /*a460*/  IADD3 R4, P6, PT, R11, R132, RZ ;  /* 0x000000840b047210 */ /* 0x001fe20007fde0ff */
[----:B------:R-:W0:Y:S01]  /*a470*/  LDCU UR8, c[0x0][0x398] ;  /* 0x00007300ff0877ac */ /* 0x000e220008000800 */
[----:B------:R-:W-:Y:S01]  /*a480*/  F2FP.SATFINITE.E5M2.F32.PACK_AB_MERGE_C R63, R63, R62, RZ ;  /* 0x0000003e3f3f723e */ /* 0x000fe200048060ff */
[----:B------:R4:W-:Y:S01]  /*a490*/  @P1 STG.E.U8 desc[UR24][R8.64], R15 ;  /* 0x0000000f08001986 */ /* 0x0009e2000c101118 */
[----:B-----5:R-:W-:Y:S02]  /*a4a0*/  SHF.R.S32.HI R7, RZ, 0x1f, R11 ;  /* 0x0000001fff077819 */ /* 0x020fe4000001140b */
[C---:B------:R-:W-:Y:S01]  /*a4b0*/  IADD3 R6, P1, PT, R11.reuse, R135, RZ ;  /* 0x000000870b067210 */ /* 0x040fe20007f3e0ff */
[----:B------:R-:W-:Y:S01]  /*a4c0*/  VIADD R11, R11, UR32 ;  /* 0x000000200b0b7c36 */ /* 0x000fe20008000000 */
[----:B------:R-:W-:Y:S01]  /*a4d0*/  F2FP.SATFINITE.E5M2.F32.PACK_AB_MERGE_C R127, R127, R126, RZ ;  /* 0x0000007e7f7f723e */ /* 0x000fe200048060ff */
[----:B------:R-:W-:Y:S01]  /*a4e0*/  IMAD.X R5, R7, 0x1, R134, P6 ;  /* 0x0000000107057824 */ /* 0x000fe200030e0686 */
[----:B------:R-:W-:Y:S01]  /*a4f0*/  PRMT R13, R63, 0x9910, RZ ;  /* 0x000099103f0d7816 */ /* 0x000fe200000000ff */
[----:B------:R-:W-:Y:S01]  /*a500*/  IMAD.X R7, R7, 0x1, R133, P1 ;  /* 0x0000000107077824 */ /* 0x000fe200008e0685 */
[----:B-1----:R-:W-:Y:S01]  /*a510*/  ISETP.LT.AND P1, PT, R2, UR4, !P3 ;  /* 0x0000000402007c0c */ /* 0x002fe2000df21270 */
[----:B------:R-:W1:Y:S01]  /*a520*/  LDCU UR4, c[0x0][0x398] ;  /* 0x00007300ff0477ac */ /* 0x000e620008000800 */
[----:B------:R5:W-:Y:S01]  /*a530*/  @P5 STG.E.U8 desc[UR24][R4.64], R63 ;  /* 0x0000003f04005986 */ /* 0x000be2000c101118 */
[----:B----4-:R-:W-:Y:S01]  /*a540*/  VIADD R9, R0, 0x3f ;  /* 0x0000003f00097836 */ /* 0x010fe20000000000 */
[----:B------:R-:W-:-:S02]  /*a550*/  SHF.R.S32.HI R0, RZ, 0x1f, R11 ;  /* 0x0000001fff007819 */ /* 0x000fc4000001140b */
[----:B------:R-:W-:Y:S01]  /*a560*/  IADD3 R8, P5, PT, R11, R132, RZ ;  /* 0x000000840b087210 */ /* 0x000fe20007fbe0ff */
[----:B------:R4:W-:Y:S01]  /*a570*/  @P0 STG.E.U8 desc[UR24][R6.64], R127 ;  /* 0x0000007f06000986 */ /* 0x0009e2000c101118 */
[----:B---3--:R-:W-:Y:S01]  /*a580*/  ISETP.LT.AND P3, PT, R3, UR6, !P3 ;  /* 0x0000000603007c0c */ /* 0x008fe2000df61270 */
[----:B------:R-:W3:Y:S01]  /*a590*/  LDCU UR6, c[0x0][0x398] ;  /* 0x00007300ff0677ac */ /* 0x000ee20008000800 */
[----:B------:R-:W-:Y:S01]  /*a5a0*/  ISETP.GE.AND P0, PT, R9, UR5, PT ;  /* 0x0000000509007c0c */ /* 0x000fe2000bf06270 */
[----:B------:R-:W-:Y:S01]  /*a5b0*/  IMAD.X R9, R0, 0x1, R134, P5 ;  /* 0x0000000100097824 */ /* 0x000fe200028e0686 */
[----:B------:R-:W-:Y:S01]  /*a5c0*/  SHF.R.S32.HI R13, RZ, 0x8, R13 ;  /* 0x00000008ff0d7819 */ /* 0x000fe2000001140d */
[----:B------:R-:W1:Y:S01]  /*a5d0*/  LDCU UR5, c[0x0][0x398] ;  /* 0x00007300ff0577ac */ /* 0x000e620008000800 */
[C---:B-----5:R-:W-:Y:S01]  /*a5e0*/  IADD3 R4, P5, PT, R11.reuse, R135, RZ ;  /* 0x000000870b047210 */ /* 0x060fe20007fbe0ff */
[----:B------:R-:W-:Y:S01]  /*a5f0*/  VIADD R11, R11, UR32 ;  /* 0x000000200b0b7c36 */ /* 0x000fe20008000000 */
[----:B------:R-:W-:Y:S01]  /*a600*/  PRMT R15, R127, 0x9910, RZ ;  /* 0x000099107f0f7816 */ /* 0x000fe200000000ff */
[----:B------:R5:W-:Y:S01]  /*a610*/  @P1 STG.E.U8 desc[UR24][R8.64], R13 ;  /* 0x0000000d08001986 */ /* 0x000be2000c101118 */
[----:B--2---:R-:W-:Y:S01]  /*a620*/  ISETP.LT.AND P1, PT, R2, UR7, !P4 ;  /* 0x0000000702007c0c */ /* 0x004fe2000e721270 */
[----:B------:R-:W-:Y:S01]  /*a630*/  IMAD.X R5, R0, 0x1, R133, P5 ;  /* 0x0000000100057824 */ /* 0x000fe200028e0685 */
[----:B------:R-:W-:Y:S01]  /*a640*/  SHF.R.S32.HI R15, RZ, 0x8, R15 ;  /* 0x00000008ff0f7819 */ /* 0x000fe2000001140f */
[----:B------:R-:W2:Y:S01]  /*a650*/  LDCU UR7, c[0x0][0x398] ;  /* 0x00007300ff0777ac */ /* 0x000ea20008000800 */
[----:B0-----:R-:W-:-:S02]  /*a660*/  ISETP.LT.AND P4, PT, R3, UR8, !P4 ;  /* 0x0000000803007c0c */ /* 0x001fc4000e781270 */
[----:B------:R-:W-:Y:S01]  /*a670*/  SHF.R.S32.HI R0, RZ, 0x1f, R11 ;  /* 0x0000001fff007819 */ /* 0x000fe2000001140b */
[----:B------:R0:W-:Y:S01]  /*a680*/  @P3 STG.E.U8 desc[UR24][R4.64], R15 ;  /* 0x0000000f04003986 */ /* 0x0001e2000c101118 */
[C---:B----4-:R-:W-:Y:S01]  /*a690*/  IADD3 R6, P5, PT, R11.reuse, R132, RZ ;  /* 0x000000840b067210 */ /* 0x050fe20007fbe0ff */
[----:B------:R-:W4:Y:S01]  /*a6a0*/  LDCU UR8, c[0x0][0x398] ;  /* 0x00007300ff0877ac */ /* 0x000f220008000800 */
[----:B------:R-:W-:Y:S02]  /*a6b0*/  ISETP.GE.AND P6, PT, R12, UR9, PT ;  /* 0x000000090c007c0c */ /* 0x000fe4000bfc6270 */
[CC--:B-----5:R-:W-:Y:S01]  /*a6c0*/  IADD3 R8, P3, PT, R11.reuse, R135.reuse, RZ ;  /* 0x000000870b087210 */ /* 0x0e0fe20007f7e0ff */
[----:B------:R-:W-:Y:S01]  /*a6d0*/  VIADD R11, R11, UR32 ;  /* 0x000000200b0b7c36 */ /* 0x000fe20008000000 */
[----:B------:R-:W-:Y:S01]  /*a6e0*/  F2FP.SATFINITE.E5M2.F32.PACK_AB_MERGE_C R65, R65, R64, RZ ;  /* 0x000000404141723e */ /* 0x000fe200048060ff */
[C---:B------:R-:W-:Y:S01]  /*a6f0*/  IMAD.X R7, R0.reuse, 0x1, R134, P5 ;  /* 0x0000000100077824 */ /* 0x040fe200028e0686 */
[----:B------:R-:W5:Y:S01]  /*a700*/  LDCU UR9, c[0x0][0x398] ;  /* 0x00007300ff0977ac */ /* 0x000f620008000800 */
[----:B------:R-:W-:Y:S01]  /*a710*/  IMAD.X R9, R0, 0x1, R133, P3 ;  /* 0x0000000100097824 */ /* 0x000fe200018e0685 */
[----:B------:R-:W-:Y:S01]  /*a720*/  SHF.R.S32.HI R12, RZ, 0x1f, R11 ;  /* 0x0000001fff0c7819 */ /* 0x000fe2000001140b */
[C---:B------:R-:W-:Y:S01]  /*a730*/  VIADD R0, R11.reuse, UR32 ;  /* 0x000000200b007c36 */ /* 0x040fe20008000000 */
[C---:B------:R-:W-:Y:S01]  /*a740*/  IADD3 R10, P3, PT, R11.reuse, R135, RZ ;  /* 0x000000870b0a7210 */ /* 0x040fe20007f7e0ff */
[----:B------:R2:W-:Y:S01]  /*a750*/  @P1 STG.E.U8 desc[UR24][R6.64], R65 ;  /* 0x0000004106001986 */ /* 0x0005e2000c101118 */
[----:B0-----:R-:W-:-:S02]  /*a760*/  IADD3 R4, P1, PT, R11, R132, RZ ;  /* 0x000000840b047210 */ /* 0x001fc40007f3e0ff */
[----:B------:R-:W-:Y:S01]  /*a770*/  F2FP.SATFINITE.E5M2.F32.PACK_AB_MERGE_C R129, R129, R128, RZ ;  /* 0x000000808181723e */ /* 0x000fe200048060ff */
[C---:B------:R-:W-:Y:S01]  /*a780*/  IMAD.X R11, R12.reuse, 0x1, R133, P3 ;  /* 0x000000010c0b7824 */ /* 0x040fe200018e0685 */
[----:B------:R-:W-:Y:S01]  /*a790*/  SHF.R.S32.HI R13, RZ, 0x1f, R0 ;  /* 0x0000001fff0d7819 */ /* 0x000fe20000011400 */
[----:B------:R-:W-:Y:S01]  /*a7a0*/  IMAD.X R5, R12, 0x1, R134, P1 ;  /* 0x000000010c057824 */ /* 0x000fe200008e0686 */
[C---:B-1----:R-:W-:Y:S01]  /*a7b0*/  ISETP.LT.AND P5, PT, R2.reuse, UR4, !P2 ;  /* 0x0000000402007c0c */ /* 0x042fe2000d7a1270 */
[----:B------:R0:W-:Y:S01]  /*a7c0*/  @P4 STG.E.U8 desc[UR24][R8.64], R129 ;  /* 0x0000008108004986 */ /* 0x0001e2000c101118 */
[----:B---3--:R-:W-:Y:S01]  /*a7d0*/  ISETP.LT.AND P4, PT, R2, UR6, !P6 ;  /* 0x0000000602007c0c */ /* 0x008fe2000f781270 */
[----:B------:R-:W-:Y:S01]  /*a7e0*/  VIADD R12, R0, UR32 ;  /* 0x00000020000c7c36 */ /* 0x000fe20008000000 */
[----:B----4-:R-:W-:Y:S02]  /*a7f0*/  ISETP.LT.AND P1, PT, R2, UR8, !P0 ;  /* 0x0000000802007c0c */ /* 0x010fe4000c721270 */
[----:B--2---:R-:W-:-:S02]  /*a800*/  IADD3 R6, P3, PT, R0, R132, RZ ;  /* 0x0000008400067210 */ /* 0x004fc40007f7e0ff */
[C---:B------:R-:W-:Y:S02]  /*a810*/  ISETP.LT.AND P2, PT, R3.reuse, UR5, !P2 ;  /* 0x0000000503007c0c */ /* 0x040fe4000d741270 */
[----:B------:R-:W-:Y:S01]  /*a820*/  ISETP.LT.AND P6, PT, R3, UR7, !P6 ;  /* 0x0000000703007c0c */ /* 0x000fe2000f7c1270 */
[----:B------:R-:W-:Y:S01]  /*a830*/  IMAD.X R7, R13, 0x1, R134, P3 ;  /* 0x000000010d077824 */ /* 0x000fe200018e0686 */
[----:B------:R-:W-:Y:S02]  /*a840*/  IADD3 R2, P3, PT, R0, R135, RZ ;  /* 0x0000008700027210 */ /* 0x000fe40007f7e0ff */
[----:B-----5:R-:W-:Y:S02]  /*a850*/  ISETP.LT.AND P0, PT, R3, UR9, !P0 ;  /* 0x0000000903007c0c */ /* 0x020fe4000c701270 */
[----:B------:R-:W-:Y:S01]  /*a860*/  SHF.R.S32.HI R0, RZ, 0x1f, R12 ;  /* 0x0000001fff007819 */ /* 0x000fe2000001140c */
[----:B------:R-:W-:Y:S01]  /*a870*/  IMAD.X R3, R13, 0x1, R133, P3 ;  /* 0x000000010d037824 */ /* 0x000fe200018e0685 */
[----:B0-----:R-:W-:-:S02]  /*a880*/  IADD3 R8, P3, PT, R12, R132, RZ ;  /* 0x000000840c087210 */ /* 0x001fc40007f7e0ff */
[----:B------:R-:W-:Y:S02]  /*a890*/  PRMT R15, R65, 0x9910, RZ ;  /* 0x00009910410f7816 */ /* 0x000fe400000000ff */
[----:B------:R-:W-:Y:S01]  /*a8a0*/  F2FP.SATFINITE.E5M2.F32.PACK_AB_MERGE_C R67, R67, R66, RZ ;  /* 0x000000424343723e */ /* 0x000fe200048060ff */
[----:B------:R-:W-:Y:S01]  /*a8b0*/  IMAD.X R9, R0, 0x1, R134, P3 ;  /* 0x0000000100097824 */ /* 0x000fe200018e0686 */
[----:B------:R-:W-:Y:S02]  /*a8c0*/  PRMT R17, R129, 0x9910, RZ ;  /* 0x0000991081117816 */ /* 0x000fe400000000ff */
[----:B------:R-:W-:Y:S02]  /*a8d0*/  F2FP.SATFINITE.E5M2.F32.PACK_AB_MERGE_C R131, R131, R130, RZ ;  /* 0x000000828383723e */ /* 0x000fe400048060ff */
[----:B------:R-:W-:Y:S02]  /*a8e0*/  IADD3 R12, P3, PT, R12, R135, RZ ;  /* 0x000000870c0c7210 */ /* 0x000fe40007f7e0ff */
[----:B------:R-:W-:-:S02]  /*a8f0*/  SHF.R.S32.HI R15, RZ, 0x8, R15 ;  /* 0x00000008ff0f7819 */ /* 0x000fc4000001140f */
[----:B------:R-:W-:Y:S01]  /*a900*/  PRMT R19, R67, 0x9910, RZ ;  /* 0x0000991043137816 */ /* 0x000fe200000000ff */
[----:B------:R-:W-:Y:S01]  /*a910*/  IMAD.X R13, R0, 0x1, R133, P3 ;  /* 0x00000001000d7824 */ /* 0x000fe200018e0685 */
[----:B------:R-:W-:Y:S01]  /*a920*/  SHF.R.S32.HI R17, RZ, 0x8, R17 ;  /* 0x00000008ff117819 */ /* 0x000fe20000011411 */
[----:B------:R0:W-:Y:S01]  /*a930*/  @P5 STG.E.U8 desc[UR24][R4.64], R15 ;  /* 0x0000000f04005986 */ /* 0x0001e2000c101118 */
[----:B------:R-:W-:Y:S02]  /*a940*/  PRMT R21, R131, 0x9910, RZ ;  /* 0x0000991083157816 */ /* 0x000fe400000000ff */
[----:B------:R-:W-:Y:S01]  /*a950*/  SHF.R.S32.HI R19, RZ, 0x8, R19 ;  /* 0x00000008ff137819 */ /* 0x000fe20000011413 */
[----:B------:R0:W-:Y:S01]  /*a960*/  @P2 STG.E.U8 desc[UR24][R10.64], R17 ;  /* 0x000000110a002986 */ /* 0x0001e2000c101118 */
[----:B------:R-:W-:-:S03]  /*a970*/  SHF.R.S32.HI R21, RZ, 0x8, R21 ;  /* 0x00000008ff157819 */ /* 0x000fc60000011415 */
[----:B------:R0:W-:Y:S04]  /*a980*/  @P4 STG.E.U8 desc[UR24][R6.64], R67 ;  /* 0x0000004306004986 */ /* 0x0001e8000c101118 */
[----:B------:R0:W-:Y:S04]  /*a990*/  @P6 STG.E.U8 desc[UR24][R2.64], R131 ;  /* 0x0000008302006986 */ /* 0x0001e8000c101118 */
[----:B------:R0:W-:Y:S04]  /*a9a0*/  @P1 STG.E.U8 desc[UR24][R8.64], R19 ;  /* 0x0000001308001986 */ /* 0x0001e8000c101118 */
[----:B------:R0:W-:Y:S01]  /*a9b0*/  @P0 STG.E.U8 desc[UR24][R12.64], R21 ;  /* 0x000000150c000986 */ /* 0x0001e2000c101118 */
[----:B------:R-:W-:Y:S06]  /*a9c0*/  BAR.SYNC.DEFER_BLOCKING 0x0 ;  /* 0x0000000000007b1d */ /* 0x000fec0000010000 */
[----:B------:R-:W-:Y:S05]  /*a9d0*/  BRA.U UP0, `(.L_x_13) ;  /* 0x0000000100a07547 */ /* 0x000fea000b800000 */
[----:B------:R-:W1:Y:S01]  /*a9e0*/  S2UR UR5, SR_CgaCtaId ;  /* 0x00000000000579c3 */ /* 0x000e620000008800 */
[----:B------:R-:W-:Y:S01]  /*a9f0*/  NOP ;  /* 0x0000000000007918 */ /* 0x000fe20000000000 */
[----:B------:R-:W-:Y:S01]  /*aa00*/  UMOV UR4, 0x50 ;  /* 0x0000005000047882 */ /* 0x000fe20000000000 */
[----:B------:R-:W-:Y:S02]  /*aa10*/  IMAD.U32 R0, RZ, RZ, UR10 ;  /* 0x0000000aff007e24 */ /* 0x000fe4000f8e00ff */
[----:B0-----:R-:W-:Y:S02]  /*aa20*/  IMAD.MOV.U32 R3, RZ, RZ, 0xf ;  /* 0x0000000fff037424 */ /* 0x001fe400078e00ff */
[----:B------:R-:W-:Y:S01]  /*aa30*/  IMAD.MOV.U32 R7, RZ, RZ, 0x1 ;  /* 0x00000001ff077424 */ /* 0x000fe200078e00ff */
[----:B------:R-:W-:-:S04]  /*aa40*/  LOP3.LUT R0, R0, 0xffff, RZ, 0xc0, !PT ;  /* 0x0000ffff00007812 */ /* 0x000fc800078ec0ff */
[----:B------:R-:W-:-:S05]  /*aa50*/  SHF.R.U32.HI R0, RZ, 0x5, R0 ;  /* 0x00000005ff007819 */ /* 0x000fca0000011600 */
[----:B------:R-:W-:Y:S01]  /*aa60*/  VIADD R2, R0, 0x10 ;  /* 0x0000001000027836 */ /* 0x000fe20000000000 */
[----:B------:R-:W-:Y:S01]  /*aa70*/  SHF.L.U32 R0, R3, R0, RZ ;  /* 0x0000000003007219 */ /* 0x000fe200000006ff */
[----:B-1----:R-:W-:-:S03]  /*aa80*/  ULEA UR6, UR5, UR4, 0x18 ;  /* 0x0000000405067291 */ /* 0x002fc6000f8ec0ff */
[----:B------:R-:W-:-:S04]  /*aa90*/  SHF.L.U32 R3, R7, R2, RZ ;  /* 0x0000000207037219 */ /* 0x000fc800000006ff */
[----:B------:R-:W-:Y:S02]  /*aaa0*/  LOP3.LUT R0, R3, R0, RZ, 0xfc, !PT ;  /* 0x0000000003007212 */ /* 0x000fe400078efcff */
[----:B------:R-:W0:Y:S02]  /*aab0*/  LDS R5, [UR6] ;  /* 0x00000006ff057984 */ /* 0x000e240008000800 */
[C---:B------:R-:W-:Y:S02]  /*aac0*/  LOP3.LUT R2, R0.reuse, 0xffff, RZ, 0xc0, !PT ;  /* 0x0000ffff00027812 */ /* 0x040fe400078ec0ff */
[----:B0-----:R-:W-:-:S04]  /*aad0*/  LOP3.LUT R3, R0, 0xffff, R5, 0x80, !PT ;  /* 0x0000ffff00037812 */ /* 0x001fc800078e8005 */
[----:B------:R-:W-:-:S13]  /*aae0*/  ISETP.NE.AND P0, PT, R3, R2, PT ;  /* 0x000000020300720c */ /* 0x000fda0003f05270 */
[----:B------:R-:W-:Y:S05]  /*aaf0*/  @P0 BRA `(.L_x_14) ;  /* 0x0000000000500947 */ /* 0x000fea0003800000 */
[----:B------:R-:W-:Y:S02]  /*ab00*/  SHF.R.U32.HI R5, RZ, 0x10, R5 ;  /* 0x00000010ff057819 */ /* 0x000fe40000011605 */
[----:B------:R-:W-:-:S04]  /*ab10*/  SHF.R.U32.HI R2, RZ, 0x10, R0 ;  /* 0x00000010ff027819 */ /* 0x000fc80000011600 */
[----:B------:R-:W-:-:S04]  /*ab20*/  LOP3.LUT R5, R5, R2, RZ, 0xc0, !PT ;  /* 0x0000000205057212 */ /* 0x000fc800078ec0ff */
[----:B------:R-:W-:-:S13]  /*ab30*/  ISETP.NE.AND P0, PT, R5, R2, PT ;  /* 0x000000020500720c */ /* 0x000fda0003f05270 */
[----:B------:R-:W-:Y:S05]  /*ab40*/  @P0 BRA `(.L_x_15) ;  /* 0x0000000000300947 */ /* 0x000fea0003800000 */
[----:B------:R-:W-:Y:S01]  /*ab50*/  R2UR UR4, R0 ;  /* 0x00000000000472ca */ /* 0x000fe200000e0000 */
[----:B------:R-:W-:Y:S01]  /*ab60*/  VOTEU.ANY UR5, UPT, PT ;  /* 0x0000000000057886 */ /* 0x000fe200038e0100 */
[----:B------:R-:W0:Y:S01]  /*ab70*/  S2R R0, SR_LANEID ;  /* 0x0000000000007919 */ /* 0x000e220000000000 */
[----:B------:R-:W-:-:S10]  /*ab80*/  UFLO.U32 UR5, UR5 ;  /* 0x00000005000572bd */ /* 0x000fd400080e0000 */
[----:B------:R-:W-:-:S06]  /*ab90*/  ULOP3.LUT UR4, URZ, UR4, URZ, 0x33, !UPT ;  /* 0x00000004ff047292 */ /* 0x000fcc000f8e33ff */
[----:B------:R-:W-:-:S04]  /*aba0*/  IMAD.U32 R2, RZ, RZ, UR4 ;  /* 0x00000004ff027e24 */ /* 0x000fc8000f8e00ff */
[----:B------:R-:W1:Y:S02]  /*abb0*/  REDUX UR7, R2 ;  /* 0x00000000020773c4 */ /* 0x000e640000000000 */
[----:B------:R2:W-:Y:S01]  /*abc0*/  UTCATOMSWS.AND URZ, UR4 ;  /* 0x0000000400ff79e3 */ /* 0x0005e20008000000 */
[----:B0-----:R-:W-:Y:S01]  /*abd0*/  ISETP.EQ.U32.AND P0, PT, R0, UR5, PT ;  /* 0x0000000500007c0c */ /* 0x001fe2000bf02070 */
[----:B-1----:R-:W-:-:S12]  /*abe0*/  IMAD.U32 R0, RZ, RZ, UR7 ;  /* 0x00000007ff007e24 */ /* 0x002fd8000f8e00ff */
[----:B------:R2:W-:Y:S01]  /*abf0*/  @P0 ATOMS.AND RZ, [UR6], R0 ;  /* 0x00000000ffff098c */ /* 0x0005e2000a800006 */
[----:B------:R-:W-:Y:S05]  /*ac00*/  BRA `(.L_x_13) ;  /* 0x0000000000147947 */ /* 0x000fea0003800000 */
.L_x_15:
[----:B------:R-:W-:-:S07]  /*ac10*/  MOV R2, 0xac30 ;  /* 0x0000ac3000027802 */ /* 0x000fce0000000f00 */
[----:B------:R-:W-:Y:S05]  /*ac20*/  CALL.REL.NOINC `($__internal_0_$__cuda_sm10x_tcgen05_guardrail_trap_col_being_dealloced_not_returned_by_alloc) ;  /* 0x00000000002c7944 */ /* 0x000fea0003c00000 */
[----:B------:R-:W-:Y:S05]  /*ac30*/  BRA `(.L_x_13) ;  /* 0x0000000000087947 */ /* 0x000fea0003800000 */
.L_x_14:
[----:B------:R-:W-:-:S07]  /*ac40*/  MOV R2, 0xac60 ;  /* 0x0000ac6000027802 */ /* 0x000fce0000000f00 */
[----:B------:R-:W-:Y:S05]  /*ac50*/  CALL.REL.NOINC `($__internal_2_$__cuda_sm10x_tcgen05_guardrail_trap_unallocated_columns_being_dealloced) ;  /* 0x0000000000387944 */ /* 0x000fea0003c00000 */
.L_x_13:
[----:B------:R-:W-:Y:S01]  /*ac60*/  NOP ;  /* 0x0000000000007918 */ /* 0x000fe20000000000 */
[----:B--2---:R-:W-:Y:S05]  /*ac70*/  EXIT ;  /* 0x000000000000794d */ /* 0x004fea0003800000 */
.L_x_8:
[----:B------:R-:W0:Y:S02]  /*ac80*/  SYNCS.PHASECHK.TRANS64.TRYWAIT P2, [UR8], R127 ;  /* 0x0000007fff0075a7 */ /* 0x000e240008041108 */
[----:B0-----:R-:W-:Y:S05]  /*ac90*/  @!P2 BRA `(.L_x_8) ;  /* 0xfffffffc00f8a947 */ /* 0x001fea000383ffff */
[----:B------:R-:W-:Y:S05]  /*aca0*/  BRA `(.L_x_16) ;  /* 0xffffffa000707947 */ /* 0x000fea000383ffff */
.L_x_12:
[----:B------:R-:W0:Y:S02]  /*acb0*/  SYNCS.PHASECHK.TRANS64.TRYWAIT P2, [UR8], R5 ;  /* 0x00000005ff0075a7 */ /* 0x000e240008041108 */
[----:B0-----:R-:W-:Y:S05]  /*acc0*/  @!P2 BRA `(.L_x_12) ;  /* 0xfffffffc00f8a947 */ /* 0x001fea000383ffff */
[----:B------:R-:W-:Y:S05]  /*acd0*/  BRA `(.L_x_11) ;  /* 0xffffffb400a47947 */ /* 0x000fea000383ffff */
        .weak           $__internal_0_$__cuda_sm10x_tcgen05_guardrail_trap_col_being_dealloced_not_returned_by_alloc
        .type           $__internal_0_$__cuda_sm10x_tcgen05_guardrail_trap_col_being_dealloced_not_returned_by_alloc,@function
        .size           $__internal_0_$__cuda_sm10x_tcgen05_guardrail_trap_col_being_dealloced_not_returned_by_alloc,($__internal_1_$__cuda_sm10x_tcgen05_guardrail_trap_phase_invalid_during_alloc - $__internal_0_$__cuda_sm10x_tcgen05_guardrail_trap_col_being_dealloced_not_returned_by_alloc)
$__internal_0_$__cuda_sm10x_tcgen05_guardrail_trap_col_being_dealloced_not_returned_by_alloc:
[----:B------:R-:W-:Y:S05]  /*ace0*/  BPT.TRAP 0x1 ;  /* 0x000000040000795c */ /* 0x000fea0000300000 */
[----:B------:R-:W-:-:S04]  /*acf0*/  IMAD.MOV.U32 R3, RZ, RZ, 0x0 ;  /* 0x00000000ff037424 */ /* 0x000fc800078e00ff */
[----:B------:R-:W-:Y:S05]  /*ad00*/  RET.REL.NODEC R2 `(matmul_kernel) ;  /* 0xffffff5002bc7950 */ /* 0x000fea0003c3ffff */
        .weak           $__internal_1_$__cuda_sm10x_tcgen05_guardrail_trap_phase_invalid_during_alloc
        .type           $__internal_1_$__cuda_sm10x_tcgen05_guardrail_trap_phase_invalid_during_alloc,@function
        .size           $__internal_1_$__cuda_sm10x_tcgen05_guardrail_trap_phase_invalid_during_alloc,($__internal_2_$__cuda_sm10x_tcgen05_guardrail_trap_unallocated_columns_being_dealloced - $__internal_1_$__cuda_sm10x_tcgen05_guardrail_trap_phase_invalid_during_alloc)
$__internal_1_$__cuda_sm10x_tcgen05_guardrail_trap_phase_invalid_during_alloc:
[----:B------:R-:W-:Y:S05]  /*ad10*/  BPT.TRAP 0x1 ;  /* 0x000000040000795c */ /* 0x000fea0000300000 */
[----:B------:R-:W-:-:S04]  /*ad20*/  IMAD.MOV.U32 R3, RZ, RZ, 0x0 ;  /* 0x00000000ff037424 */ /* 0x000fc800078e00ff */
[----:B------:R-:W-:Y:S05]  /*ad30*/  RET.REL.NODEC R2 `(matmul_kernel) ;  /* 0xffffff5002b07950 */ /* 0x000fea0003c3ffff */
        .weak           $__internal_2_$__cuda_sm10x_tcgen05_guardrail_trap_unallocated_columns_being_dealloced
        .type           $__internal_2_$__cuda_sm10x_tcgen05_guardrail_trap_unallocated_columns_being_dealloced,@function
        .size           $__internal_2_$__cuda_sm10x_tcgen05_guardrail_trap_unallocated_columns_being_dealloced,(.L_x_20 - $__internal_2_$__cuda_sm10x_tcgen05_guardrail_trap_unallocated_columns_being_dealloced)
$__internal_2_$__cuda_sm10x_tcgen05_guardrail_trap_unallocated_columns_being_dealloced:
[----:B------:R-:W-:Y:S05]  /*ad40*/  BPT.TRAP 0x1 ;  /* 0x000000040000795c */ /* 0x000fea0000300000 */
[----:B------:R-:W-:-:S04]  /*ad50*/  IMAD.MOV.U32 R3, RZ, RZ, 0x0 ;  /* 0x00000000ff037424 */ /* 0x000fc800078e00ff */
[----:B------:R-:W-:Y:S05]  /*ad60*/  RET.REL.NODEC R2 `(matmul_kernel) ;  /* 0xffffff5002a47950 */ /* 0x000fea0003c3ffff */
.L_x_17:
[----:B------:R-:W-:-:S00]  /*ad70*/  BRA `(.L_x_17) ;  /* 0xfffffffc00fc7947 */ /* 0x000fc0000383ffff */
[----:B------:R-:W-:-:S00]  /*ad80*/  NOP ;  /* 0x0000000000007918 */ /* 0x000fc00000000000 */
[----:B------:R-:W-:-:S00]  /*ad90*/  NOP ;  /* 0x0000000000007918 */ /* 0x000fc00000000000 */
[----:B------:R-:W-:-:S00]  /*ada0*/  NOP ;  /* 0x0000000000007918 */ /* 0x000fc00000000000 */
[----:B------:R-:W-:-:S00]  /*adb0*/  NOP ;  /* 0x0000000000007918 */ /* 0x000fc00000000000 */
[----:B------:R-:W-:-:S00]  /*adc0*/  NOP ;  /* 0x0000000000007918 */ /* 0x000fc00000000000 */
[----:B------:R-:W-:-:S00]  /*add0*/  NOP ;  /* 0x0000000000007918 */ /* 0x000fc00000000000 */
[----:B------:R-:W-:-:S00]  /*ade0*/  NOP ;  /* 0x0000000000007918 */ /* 0x000fc00000000000 */
[----:B------:R-:W-:-:S00]  /*adf0*/  NOP ;  /* 0x0000000000007918 */ /* 0x000fc00000000000 */
.L_x_20:


//--------------------- .nv.shared.matmul_kernel  --------------------------
	.section	.nv.shared.matmul_kernel,"aw",@nobits
	.sectionflags	@""
	.align	16
	.zero		1024


//--------------------- .nv.shared.reserved.0     --------------------------
	.section	.nv.shared.reserved.0,"aw",@nobits
	.align	8
	.weak		__nv_reservedSMEM_offset_0_alias
	.size		__nv_reservedSMEM_offset_0_alias, 0, 64
	.other		__nv_reservedSMEM_offset_0_alias,@"STO_CUDA_RESERVED_SHARED STV_DEFAULT"
__nv_reservedSMEM_offset_0_alias:
	.zero		0
.nv.shared.reserved.0:
	.zero		64
	.weak		__nv_reservedSMEM_allocation_phase
	.type		__nv_reservedSMEM_allocation_phase,@object
	.size		__nv_reservedSMEM_allocation_phase,(.L_0 - __nv_reservedSMEM_allocation_phase)
__nv_reservedSMEM_allocation_phase:
	.zero		1
.L_0:
	.zero		7
	.weak		__nv_reservedSMEM_devtool_atexit_pc
	.type		__nv_reservedSMEM_devtool_atexit_pc,@object
	.size		__nv_reservedSMEM_devtool_atexit_pc,(__nv_reservedSMEM_allocation_mask - __nv_reservedSMEM_devtool_atexit_pc)
__nv_reservedSMEM_devtool_atexit_pc:
	.zero		8
	.weak		__nv_reservedSMEM_allocation_mask
	.type		__nv_reservedSMEM_allocation_mask,@object
	.size		__nv_reservedSMEM_allocation_mask,(.L_2 - __nv_reservedSMEM_allocation_mask)
__nv_reservedSMEM_allocation_mask:
	.zero		4
.L_2:


//--------------------- .nv.constant0.matmul_kernel --------------------------
	.section	.nv.constant0.matmul_kernel,"a",@progbits
	.sectionflags	@""
	.align	4
.nv.constant0.matmul_kernel:
	.zero		976


//--------------------- SYMBOLS --------------------------

	.type		.nv.reservedSmem.offset0,@object
	.size		.nv.reservedSmem.offset0,0x4
	.type		.nv.reservedSmem.cap,@object
	.size		.nv.reservedSmem.cap,0x4
